	.headerflags	@"EF_CUDA_TEXMODE_UNIFIED EF_CUDA_64BIT_ADDRESS EF_CUDA_ACCELERATORS EF_CUDA_SM90 EF_CUDA_VIRTUAL_SM(EF_CUDA_SM90)"
	.elftype	@"ET_EXEC"


//--------------------- .nv.info                  --------------------------
	.section	.nv.info,"",@"SHT_CUDA_INFO"
	.align	4


	//----- nvinfo : EIATTR_REGCOUNT
	.align		4
        /*0000*/ 	.byte	0x04, 0x2f
        /*0002*/ 	.short	(.L_1 - .L_0)
	.align		4
.L_0:
        /*0004*/ 	.word	index@(triton_)
        /*0008*/ 	.word	0x00000050


	//----- nvinfo : EIATTR_MIN_STACK_SIZE
	.align		4
.L_1:
        /*000c*/ 	.byte	0x04, 0x12
        /*000e*/ 	.short	(.L_3 - .L_2)
	.align		4
.L_2:
        /*0010*/ 	.word	index@(triton_)
        /*0014*/ 	.word	0x00000000


	//----- nvinfo : EIATTR_FRAME_SIZE
	.align		4
.L_3:
        /*0018*/ 	.byte	0x04, 0x11
        /*001a*/ 	.short	(.L_5 - .L_4)
	.align		4
.L_4:
        /*001c*/ 	.word	index@(triton_)
        /*0020*/ 	.word	0x00000000


	//----- nvinfo : EIATTR_MIN_STACK_SIZE
	.align		4
.L_5:
        /*0024*/ 	.byte	0x04, 0x12
        /*0026*/ 	.short	(.L_7 - .L_6)
	.align		4
.L_6:
        /*0028*/ 	.word	index@(triton_)
        /*002c*/ 	.word	0x00000000
.L_7:


//--------------------- .nv.info.triton_          --------------------------
	.section	.nv.info.triton_,"",@"SHT_CUDA_INFO"
	.sectionflags	@""
	.align	4


	//----- nvinfo : EIATTR_CUDA_API_VERSION
	.align		4
        /*0000*/ 	.byte	0x04, 0x37
        /*0002*/ 	.short	(.L_9 - .L_8)
.L_8:
        /*0004*/ 	.word	0x0000007c


	//----- nvinfo : EIATTR_KPARAM_INFO
	.align		4
.L_9:
        /*0008*/ 	.byte	0x04, 0x17
        /*000a*/ 	.short	(.L_11 - .L_10)
.L_10:
        /*000c*/ 	.word	0x00000000
        /*0010*/ 	.short	0x0002
        /*0012*/ 	.short	0x0010
        /*0014*/ 	.byte	0x00, 0xf0, 0x21, 0x00


	//----- nvinfo : EIATTR_KPARAM_INFO
	.align		4
.L_11:
        /*0018*/ 	.byte	0x04, 0x17
        /*001a*/ 	.short	(.L_13 - .L_12)
.L_12:
        /*001c*/ 	.word	0x00000000
        /*0020*/ 	.short	0x0001
        /*0022*/ 	.short	0x0008
        /*0024*/ 	.byte	0x00, 0xf0, 0x21, 0x00


	//----- nvinfo : EIATTR_KPARAM_INFO
	.align		4
.L_13:
        /*0028*/ 	.byte	0x04, 0x17
        /*002a*/ 	.short	(.L_15 - .L_14)
.L_14:
        /*002c*/ 	.word	0x00000000
        /*0030*/ 	.short	0x0000
        /*0032*/ 	.short	0x0000
        /*0034*/ 	.byte	0x00, 0xf0, 0x21, 0x00


	//----- nvinfo : EIATTR_SPARSE_MMA_MASK
	.align		4
.L_15:
        /*0038*/ 	.byte	0x03, 0x50
        /*003a*/ 	.short	0x0000


	//----- nvinfo : EIATTR_MAXREG_COUNT
	.align		4
        /*003c*/ 	.byte	0x03, 0x1b
        /*003e*/ 	.short	0x00ff


	//----- nvinfo : EIATTR_EXIT_INSTR_OFFSETS
	.align		4
        /*0040*/ 	.byte	0x04, 0x1c
        /*0042*/ 	.short	(.L_17 - .L_16)


	//   ....[0]....
.L_16:
        /*0044*/ 	.word	0x00001f50


	//   ....[1]....
        /*0048*/ 	.word	0x00001f80


	//----- nvinfo : EIATTR_MAX_THREADS
	.align		4
.L_17:
        /*004c*/ 	.byte	0x04, 0x05
        /*004e*/ 	.short	(.L_19 - .L_18)
.L_18:
        /*0050*/ 	.word	0x00000080
        /*0054*/ 	.word	0x00000001
        /*0058*/ 	.word	0x00000001


	//----- nvinfo : EIATTR_CBANK_PARAM_SIZE
	.align		4
.L_19:
        /*005c*/ 	.byte	0x03, 0x19
        /*005e*/ 	.short	0x0018


	//----- nvinfo : EIATTR_PARAM_CBANK
	.align		4
        /*0060*/ 	.byte	0x04, 0x0a
        /*0062*/ 	.short	(.L_21 - .L_20)
	.align		4
.L_20:
        /*0064*/ 	.word	index@(.nv.constant0.triton_)
        /*0068*/ 	.short	0x0210
        /*006a*/ 	.short	0x0018


	//----- nvinfo : EIATTR_SW_WAR
	.align		4
.L_21:
        /*006c*/ 	.byte	0x04, 0x36
        /*006e*/ 	.short	(.L_23 - .L_22)
.L_22:
        /*0070*/ 	.word	0x00000008
.L_23:


//--------------------- .nv.callgraph             --------------------------
	.section	.nv.callgraph,"",@"SHT_CUDA_CALLGRAPH"
	.align	4
	.sectionentsize	8
	.align		4
        /*0000*/ 	.word	0x00000000
	.align		4
        /*0004*/ 	.word	0xffffffff
	.align		4
        /*0008*/ 	.word	0x00000000
	.align		4
        /*000c*/ 	.word	0xfffffffe
	.align		4
        /*0010*/ 	.word	0x00000000
	.align		4
        /*0014*/ 	.word	0xfffffffd
	.align		4
        /*0018*/ 	.word	0x00000000
	.align		4
        /*001c*/ 	.word	0xfffffffc


//--------------------- .text.triton_             --------------------------
	.section	.text.triton_,"ax",@progbits
	.sectionflags	@"SHF_BARRIERS=1"
	.align	128
        .global         triton_
        .type           triton_,@function
        .size           triton_,(.L_x_2 - triton_)
        .other          triton_,@"STO_CUDA_ENTRY STV_DEFAULT"
triton_:
.text.triton_:
[----:B------:R-:W1:Y:S08]  /*0000*/  LDC R1, c[0x0][0x28] ;  /* 0x00000a00ff017b82 */ /* 0x000e700000000800 */
[----:B------:R-:W2:Y:S01]  /*0010*/  S2UR UR11, SR_CTAID.X ;  /* 0x00000000000b79c3 */ /* 0x000ea20000002500 */
[----:B------:R-:W-:Y:S01]  /*0020*/  UMOV UR12, URZ ;  /* 0x0000003f000c7c82 */ /* 0x000fe20008000000 */
[----:B------:R-:W3:Y:S01]  /*0030*/  S2R R57, SR_TID.X ;  /* 0x0000000000397919 */ /* 0x000ee20000002100 */
[----:B------:R-:W-:Y:S01]  /*0040*/  ULDC.64 UR22, c[0x0][0x208] ;  /* 0x0000820000167ab9 */ /* 0x000fe20000000a00 */
[----:B------:R-:W-:Y:S01]  /*0050*/  UMOV UR10, URZ ;  /* 0x0000003f000a7c82 */ /* 0x000fe20008000000 */
[----:B------:R-:W-:-:S03]  /*0060*/  UMOV UR14, 0xffffff80 ;  /* 0xffffff80000e7882 */ /* 0x000fc60000000000 */
[----:B------:R-:W4:Y:S08]  /*0070*/  S2UR UR16, SR_CgaCtaId ;  /* 0x00000000001079c3 */ /* 0x000f300000008800 */
[----:B------:R-:W5:Y:S01]  /*0080*/  LDC.64 R20, c[0x0][0x218] ;  /* 0x00008600ff147b82 */ /* 0x000f620000000a00 */
[----:B--2---:R-:W-:-:S04]  /*0090*/  UIMAD.WIDE UR4, UR11, 0x38e38e39, URZ ;  /* 0x38e38e390b0478a5 */ /* 0x004fc8000f8e023f */
[----:B------:R-:W-:-:S03]  /*00a0*/  USHF.R.U32.HI UR20, URZ, 0x1f, UR5 ;  /* 0x0000001f3f147899 */ /* 0x000fc60008011605 */
[----:B------:R-:W-:Y:S01]  /*00b0*/  UMOV UR4, 0xfffffff8 ;  /* 0xfffffff800047882 */ /* 0x000fe20000000000 */
[----:B------:R-:W-:Y:S01]  /*00c0*/  ULEA.HI.SX32 UR20, UR5, UR20, 0x17 ;  /* 0x0000001405147291 */ /* 0x000fe2000f8fba3f */
[--C-:B---3--:R-:W-:Y:S01]  /*00d0*/  SHF.R.U32.HI R2, RZ, 0x4, R57.reuse ;  /* 0x00000004ff027819 */ /* 0x108fe20000011639 */
[----:B------:R-:W-:Y:S02]  /*00e0*/  IMAD.SHL.U32 R41, R57, 0x8, RZ ;  /* 0x0000000839297824 */ /* 0x000fe400078e00ff */
[----:B------:R-:W-:Y:S01]  /*00f0*/  UIMAD UR4, UR20, UR4, 0x1 ;  /* 0x00000001140474a4 */ /* 0x000fe2000f8e0204 */
[----:B------:R-:W-:Y:S01]  /*0100*/  SHF.R.U32.HI R59, RZ, 0x5, R57 ;  /* 0x00000005ff3b7819 */ /* 0x000fe20000011639 */
[----:B------:R-:W-:Y:S01]  /*0110*/  UIMAD UR5, UR20, -0x900, UR11 ;  /* 0xfffff700140578a4 */ /* 0x000fe2000f8e020b */
[----:B------:R-:W-:Y:S01]  /*0120*/  SGXT.U32 R2, R2, 0x1 ;  /* 0x000000010202781a */ /* 0x000fe20000000000 */
[----:B------:R-:W-:Y:S01]  /*0130*/  UISETP.LT.AND UP0, UPT, UR4, 0x8, UPT ;  /* 0x000000080400788c */ /* 0x000fe2000bf01270 */
[----:B------:R-:W-:-:S02]  /*0140*/  SGXT.U32 R59, R59, 0x2 ;  /* 0x000000023b3b781a */ /* 0x000fc40000000000 */
[----:B------:R-:W-:Y:S01]  /*0150*/  LOP3.LUT R22, R57, 0x1f, RZ, 0xc0, !PT ;  /* 0x0000001f39167812 */ /* 0x000fe200078ec0ff */
[----:B------:R-:W-:Y:S01]  /*0160*/  USEL UR18, UR4, 0x8, UP0 ;  /* 0x0000000804127887 */ /* 0x000fe20008000000 */
[----:B------:R-:W-:Y:S01]  /*0170*/  IMAD.U32 R3, RZ, RZ, UR5 ;  /* 0x00000005ff037e24 */ /* 0x000fe2000f8e00ff */
[----:B------:R-:W-:Y:S01]  /*0180*/  LOP3.LUT R60, R2, 0x7, R57, 0x78, !PT ;  /* 0x00000007023c7812 */ /* 0x000fe200078e7839 */
[----:B------:R-:W-:Y:S01]  /*0190*/  IMAD.SHL.U32 R46, R59, 0x8, RZ ;  /* 0x000000083b2e7824 */ /* 0x000fe200078e00ff */
[----:B------:R-:W-:Y:S01]  /*01a0*/  ULOP3.LUT UR5, UR5, UR18, URZ, 0x3c, !UPT ;  /* 0x0000001205057292 */ /* 0x000fe2000f8e3c3f */
[----:B------:R-:W-:Y:S01]  /*01b0*/  SHF.R.U32.HI R22, RZ, 0x3, R22 ;  /* 0x00000003ff167819 */ /* 0x000fe20000011616 */
[----:B------:R-:W-:Y:S01]  /*01c0*/  ULOP3.LUT UR17, URZ, UR18, URZ, 0x33, !UPT ;  /* 0x000000123f117292 */ /* 0x000fe2000f8e333f */
[----:B------:R-:W-:Y:S01]  /*01d0*/  IABS R0, UR18 ;  /* 0x0000001200007c13 */ /* 0x000fe20008000000 */
[----:B------:R-:W-:Y:S01]  /*01e0*/  IMAD.SHL.U32 R60, R60, 0x8, RZ ;  /* 0x000000083c3c7824 */ /* 0x000fe200078e00ff */
[----:B------:R-:W-:-:S02]  /*01f0*/  IABS R3, R3 ;  /* 0x0000000300037213 */ /* 0x000fc40000000000 */
[----:B------:R-:W-:Y:S02]  /*0200*/  R2UR UR8, R0 ;  /* 0x00000000000872ca */ /* 0x000fe400000e0000 */
[----:B------:R-:W-:Y:S02]  /*0210*/  R2UR UR4, R3 ;  /* 0x00000000030472ca */ /* 0x000fe400000e0000 */
[C---:B------:R-:W-:Y:S02]  /*0220*/  LOP3.LUT R38, R2.reuse, 0x2, RZ, 0xfc, !PT ;  /* 0x0000000202267812 */ /* 0x040fe400078efcff */
[C---:B------:R-:W-:Y:S02]  /*0230*/  LOP3.LUT R36, R2.reuse, 0x4, RZ, 0xfc, !PT ;  /* 0x0000000402247812 */ /* 0x040fe400078efcff */
[C---:B------:R-:W-:Y:S02]  /*0240*/  LOP3.LUT R34, R2.reuse, 0x6, RZ, 0xfc, !PT ;  /* 0x0000000602227812 */ /* 0x040fe400078efcff */
[----:B------:R-:W-:-:S02]  /*0250*/  LOP3.LUT R32, R2, 0x8, RZ, 0xfc, !PT ;  /* 0x0000000802207812 */ /* 0x000fc400078efcff */
[C---:B------:R-:W-:Y:S01]  /*0260*/  LOP3.LUT R30, R2.reuse, 0xa, RZ, 0xfc, !PT ;  /* 0x0000000a021e7812 */ /* 0x040fe200078efcff */
[----:B------:R-:W2:Y:S01]  /*0270*/  I2F.RP R5, UR8 ;  /* 0x0000000800057d06 */ /* 0x000ea20008209400 */
[----:B------:R-:W-:Y:S02]  /*0280*/  LOP3.LUT R28, R2, 0xc, RZ, 0xfc, !PT ;  /* 0x0000000c021c7812 */ /* 0x000fe400078efcff */
[----:B------:R-:W-:Y:S02]  /*0290*/  LOP3.LUT R62, R57, 0x7, RZ, 0xc0, !PT ;  /* 0x00000007393e7812 */ /* 0x000fe400078ec0ff */
[----:B------:R-:W-:Y:S02]  /*02a0*/  SGXT.U32 R22, R22, 0x1 ;  /* 0x000000011616781a */ /* 0x000fe40000000000 */
[----:B------:R-:W-:Y:S02]  /*02b0*/  LOP3.LUT R38, R38, 0x7, R57, 0x78, !PT ;  /* 0x0000000726267812 */ /* 0x000fe400078e7839 */
[----:B------:R-:W-:-:S02]  /*02c0*/  LOP3.LUT R36, R36, 0x7, R57, 0x78, !PT ;  /* 0x0000000724247812 */ /* 0x000fc400078e7839 */
[----:B------:R-:W-:Y:S01]  /*02d0*/  LOP3.LUT R34, R34, 0x7, R57, 0x78, !PT ;  /* 0x0000000722227812 */ /* 0x000fe200078e7839 */
[----:B------:R-:W-:Y:S01]  /*02e0*/  IMAD.SHL.U32 R38, R38, 0x8, RZ ;  /* 0x0000000826267824 */ /* 0x000fe200078e00ff */
[----:B------:R-:W-:Y:S01]  /*02f0*/  LOP3.LUT R32, R32, 0x7, R57, 0x78, !PT ;  /* 0x0000000720207812 */ /* 0x000fe200078e7839 */
[----:B------:R-:W-:Y:S01]  /*0300*/  IMAD.SHL.U32 R36, R36, 0x8, RZ ;  /* 0x0000000824247824 */ /* 0x000fe200078e00ff */
[----:B--2---:R-:W2:Y:S01]  /*0310*/  MUFU.RCP R4, R5 ;  /* 0x0000000500047308 */ /* 0x004ea20000001000 */
[----:B------:R-:W-:Y:S01]  /*0320*/  LOP3.LUT R30, R30, 0x7, R57, 0x78, !PT ;  /* 0x000000071e1e7812 */ /* 0x000fe200078e7839 */
[----:B------:R-:W-:Y:S01]  /*0330*/  IMAD.SHL.U32 R34, R34, 0x8, RZ ;  /* 0x0000000822227824 */ /* 0x000fe200078e00ff */
[----:B------:R-:W-:Y:S01]  /*0340*/  LOP3.LUT R28, R28, 0x7, R57, 0x78, !PT ;  /* 0x000000071c1c7812 */ /* 0x000fe200078e7839 */
[----:B------:R-:W-:Y:S01]  /*0350*/  IMAD.SHL.U32 R32, R32, 0x8, RZ ;  /* 0x0000000820207824 */ /* 0x000fe200078e00ff */
[----:B------:R-:W-:Y:S01]  /*0360*/  SHF.R.U32.HI R61, RZ, 0x3, R57 ;  /* 0x00000003ff3d7819 */ /* 0x000fe20000011639 */
[----:B------:R-:W-:Y:S01]  /*0370*/  IMAD.SHL.U32 R30, R30, 0x8, RZ ;  /* 0x000000081e1e7824 */ /* 0x000fe200078e00ff */
[----:B------:R-:W-:Y:S01]  /*0380*/  LOP3.LUT R58, R22, 0x7, R57, 0x78, !PT ;  /* 0x00000007163a7812 */ /* 0x000fe200078e7839 */
[----:B------:R-:W-:Y:S01]  /*0390*/  IMAD.SHL.U32 R28, R28, 0x8, RZ ;  /* 0x000000081c1c7824 */ /* 0x000fe200078e00ff */
[----:B------:R-:W-:-:S03]  /*03a0*/  SGXT.U32 R61, R61, 0x2 ;  /* 0x000000023d3d781a */ /* 0x000fc60000000000 */
[----:B------:R-:W-:Y:S01]  /*03b0*/  IMAD.SHL.U32 R58, R58, 0x8, RZ ;  /* 0x000000083a3a7824 */ /* 0x000fe200078e00ff */
[C---:B------:R-:W-:Y:S01]  /*03c0*/  LOP3.LUT R42, R61.reuse, 0x2, RZ, 0xfc, !PT ;  /* 0x000000023d2a7812 */ /* 0x040fe200078efcff */
[----:B--2---:R-:W-:Y:S01]  /*03d0*/  VIADD R4, R4, 0xffffffe ;  /* 0x0ffffffe04047836 */ /* 0x004fe20000000000 */
[----:B------:R-:W-:Y:S01]  /*03e0*/  LOP3.LUT R26, R61, 0x6, RZ, 0xfc, !PT ;  /* 0x000000063d1a7812 */ /* 0x000fe200078efcff */
[C---:B------:R-:W-:Y:S01]  /*03f0*/  IMAD.SHL.U32 R5, R2.reuse, 0x20, RZ ;  /* 0x0000002002057824 */ /* 0x040fe200078e00ff */
[----:B------:R-:W-:Y:S01]  /*0400*/  LOP3.LUT R2, R2, 0xe, RZ, 0xfc, !PT ;  /* 0x0000000e02027812 */ /* 0x000fe200078efcff */
[----:B------:R-:W2:Y:S01]  /*0410*/  F2I.FTZ.U32.TRUNC.NTZ R0, R4 ;  /* 0x0000000400007305 */ /* 0x000ea2000021f000 */
[----:B------:R-:W-:Y:S02]  /*0420*/  LOP3.LUT R42, R42, 0x7, R57, 0x78, !PT ;  /* 0x000000072a2a7812 */ /* 0x000fe400078e7839 */
[----:B------:R-:W-:Y:S02]  /*0430*/  LOP3.LUT R46, R5, R46, RZ, 0xfc, !PT ;  /* 0x0000002e052e7212 */ /* 0x000fe400078efcff */
[----:B------:R-:W-:Y:S01]  /*0440*/  LOP3.LUT R2, R2, 0x7, R57, 0x78, !PT ;  /* 0x0000000702027812 */ /* 0x000fe200078e7839 */
[----:B------:R-:W-:Y:S01]  /*0450*/  IMAD.SHL.U32 R42, R42, 0x8, RZ ;  /* 0x000000082a2a7824 */ /* 0x000fe200078e00ff */
[----:B------:R-:W-:-:S03]  /*0460*/  LOP3.LUT R26, R26, 0x7, R57, 0x78, !PT ;  /* 0x000000071a1a7812 */ /* 0x000fc600078e7839 */
[----:B------:R-:W-:Y:S02]  /*0470*/  IMAD.SHL.U32 R2, R2, 0x8, RZ ;  /* 0x0000000802027824 */ /* 0x000fe400078e00ff */
[----:B------:R-:W-:Y:S01]  /*0480*/  IMAD.SHL.U32 R26, R26, 0x8, RZ ;  /* 0x000000081a1a7824 */ /* 0x000fe200078e00ff */
[----:B--2---:R-:W-:Y:S02]  /*0490*/  R2UR UR13, R0 ;  /* 0x00000000000d72ca */ /* 0x004fe400000e0000 */
[----:B------:R-:W-:-:S05]  /*04a0*/  IABS R0, UR18 ;  /* 0x0000001200007c13 */ /* 0x000fca0008000000 */
[----:B------:R-:W-:-:S05]  /*04b0*/  IMAD.MOV R0, RZ, RZ, -R0 ;  /* 0x000000ffff007224 */ /* 0x000fca00078e0a00 */
[----:B------:R-:W-:Y:S01]  /*04c0*/  R2UR UR7, R0 ;  /* 0x00000000000772ca */ /* 0x000fe200000e0000 */
[----:B------:R-:W-:Y:S01]  /*04d0*/  UIADD3 UR6, URZ, -UR13, URZ ;  /* 0x8000000d3f067290 */ /* 0x000fe2000fffe03f */
[----:B------:R-:W-:-:S03]  /*04e0*/  SHF.R.U32.HI R0, RZ, 0x4, R57 ;  /* 0x00000004ff007819 */ /* 0x000fc60000011639 */
[----:B------:R-:W-:Y:S01]  /*04f0*/  UIMAD UR6, UR6, UR8, URZ ;  /* 0x00000008060672a4 */ /* 0x000fe2000f8e023f */
[----:B------:R-:W-:-:S03]  /*0500*/  SGXT.U32 R0, R0, 0x3 ;  /* 0x000000030000781a */ /* 0x000fc60000000000 */
[----:B------:R-:W-:Y:S01]  /*0510*/  UIMAD.WIDE.U32 UR12, UR13, UR6, UR12 ;  /* 0x000000060d0c72a5 */ /* 0x000fe2000f8e000c */
[C---:B------:R-:W-:Y:S01]  /*0520*/  LOP3.LUT R3, R0.reuse, 0x30, RZ, 0xfc, !PT ;  /* 0x0000003000037812 */ /* 0x040fe200078efcff */
[C---:B------:R-:W-:Y:S01]  /*0530*/  IMAD.SHL.U32 R4, R0.reuse, 0x8, RZ ;  /* 0x0000000800047824 */ /* 0x040fe200078e00ff */
[C---:B------:R-:W-:Y:S01]  /*0540*/  LOP3.LUT R7, R0.reuse, 0x10, RZ, 0xfc, !PT ;  /* 0x0000001000077812 */ /* 0x040fe200078efcff */
[C---:B------:R-:W-:Y:S01]  /*0550*/  IMAD.SHL.U32 R9, R0.reuse, 0x80, RZ ;  /* 0x0000008000097824 */ /* 0x040fe200078e00ff */
[C---:B------:R-:W-:Y:S01]  /*0560*/  LOP3.LUT R5, R0.reuse, 0x20, RZ, 0xfc, !PT ;  /* 0x0000002000057812 */ /* 0x040fe200078efcff */
[----:B------:R-:W-:Y:S01]  /*0570*/  IMAD.SHL.U32 R3, R3, 0x80, RZ ;  /* 0x0000008003037824 */ /* 0x000fe200078e00ff */
[----:B------:R-:W-:Y:S01]  /*0580*/  UMOV UR19, UR13 ;  /* 0x0000000d00137c82 */ /* 0x000fe20008000000 */
[----:B------:R-:W-:Y:S01]  /*0590*/  LOP3.LUT R4, R4, 0x78, R41, 0x78, !PT ;  /* 0x0000007804047812 */ /* 0x000fe200078e7829 */
[----:B------:R-:W-:Y:S01]  /*05a0*/  UIMAD.WIDE.U32 UR12, UR19, UR4, URZ ;  /* 0x00000004130c72a5 */ /* 0x000fe2000f8e003f */
[C---:B------:R-:W-:Y:S01]  /*05b0*/  LOP3.LUT R69, R0.reuse, 0x8, RZ, 0xfc, !PT ;  /* 0x0000000800457812 */ /* 0x040fe200078efcff */
[----:B------:R-:W-:Y:S01]  /*05c0*/  IMAD.SHL.U32 R7, R7, 0x80, RZ ;  /* 0x0000008007077824 */ /* 0x000fe200078e00ff */
[C---:B------:R-:W-:Y:S01]  /*05d0*/  LOP3.LUT R67, R0.reuse, 0x18, RZ, 0xfc, !PT ;  /* 0x0000001800437812 */ /* 0x040fe200078efcff */
[----:B------:R-:W-:Y:S01]  /*05e0*/  IMAD.SHL.U32 R5, R5, 0x80, RZ ;  /* 0x0000008005057824 */ /* 0x000fe200078e00ff */
[C---:B------:R-:W-:Y:S01]  /*05f0*/  LOP3.LUT R65, R0.reuse, 0x28, RZ, 0xfc, !PT ;  /* 0x0000002800417812 */ /* 0x040fe200078efcff */
[----:B------:R-:W-:Y:S01]  /*0600*/  IMAD.SHL.U32 R69, R69, 0x80, RZ ;  /* 0x0000008045457824 */ /* 0x000fe200078e00ff */
[----:B------:R-:W-:Y:S01]  /*0610*/  UMOV UR9, UR13 ;  /* 0x0000000d00097c82 */ /* 0x000fe20008000000 */
[----:B------:R-:W-:Y:S01]  /*0620*/  LOP3.LUT R63, R0, 0x38, RZ, 0xfc, !PT ;  /* 0x00000038003f7812 */ /* 0x000fe200078efcff */
[----:B------:R-:W-:Y:S01]  /*0630*/  UIMAD UR4, UR9, UR7, UR4 ;  /* 0x00000007090472a4 */ /* 0x000fe2000f8e0204 */
[-C--:B------:R-:W-:Y:S01]  /*0640*/  LOP3.LUT R64, R3, R4.reuse, RZ, 0xfc, !PT ;  /* 0x0000000403407212 */ /* 0x080fe200078efcff */
[----:B------:R-:W-:Y:S01]  /*0650*/  IMAD.SHL.U32 R67, R67, 0x80, RZ ;  /* 0x0000008043437824 */ /* 0x000fe200078e00ff */
[-C--:B------:R-:W-:Y:S01]  /*0660*/  LOP3.LUT R68, R7, R4.reuse, RZ, 0xfc, !PT ;  /* 0x0000000407447212 */ /* 0x080fe200078efcff */
[----:B------:R-:W-:Y:S01]  /*0670*/  UISETP.GT.U32.AND UP0, UPT, UR8, UR4, UPT ;  /* 0x000000040800728c */ /* 0x000fe2000bf04070 */
[----:B------:R-:W-:Y:S01]  /*0680*/  IMAD.SHL.U32 R65, R65, 0x80, RZ ;  /* 0x0000008041417824 */ /* 0x000fe200078e00ff */
[-C--:B------:R-:W-:Y:S01]  /*0690*/  LOP3.LUT R66, R5, R4.reuse, RZ, 0xfc, !PT ;  /* 0x0000000405427212 */ /* 0x080fe200078efcff */
[----:B------:R-:W-:Y:S01]  /*06a0*/  IMAD.SHL.U32 R63, R63, 0x80, RZ ;  /* 0x000000803f3f7824 */ /* 0x000fe200078e00ff */
[----:B------:R-:W-:Y:S01]  /*06b0*/  LOP3.LUT R70, R4, R9, RZ, 0xfc, !PT ;  /* 0x0000000904467212 */ /* 0x000fe200078efcff */
[----:B------:R-:W-:Y:S01]  /*06c0*/  IMAD R7, R22, 0x8, R62 ;  /* 0x0000000816077824 */ /* 0x000fe200078e023e */
[-C--:B------:R-:W-:Y:S01]  /*06d0*/  LOP3.LUT R69, R69, R4.reuse, RZ, 0xfc, !PT ;  /* 0x0000000445457212 */ /* 0x080fe200078efcff */
[----:B------:R-:W-:Y:S01]  /*06e0*/  IMAD.SHL.U32 R68, R68, 0x2, RZ ;  /* 0x0000000244447824 */ /* 0x000fe200078e00ff */
[-C--:B------:R-:W-:Y:S01]  /*06f0*/  LOP3.LUT R67, R67, R4.reuse, RZ, 0xfc, !PT ;  /* 0x0000000443437212 */ /* 0x080fe200078efcff */
[----:B------:R-:W-:Y:S01]  /*0700*/  IMAD.SHL.U32 R7, R7, 0x80, RZ ;  /* 0x0000008007077824 */ /* 0x000fe200078e00ff */
[-C--:B------:R-:W-:Y:S01]  /*0710*/  LOP3.LUT R65, R65, R4.reuse, RZ, 0xfc, !PT ;  /* 0x0000000441417212 */ /* 0x080fe200078efcff */
[----:B------:R-:W-:Y:S01]  /*0720*/  @!UP0 UIADD3 UR4, UR4, -UR8, URZ ;  /* 0x8000000804048290 */ /* 0x000fe2000fffe03f */
[----:B------:R-:W-:Y:S01]  /*0730*/  LOP3.LUT R63, R63, R4, RZ, 0xfc, !PT ;  /* 0x000000043f3f7212 */ /* 0x000fe200078efcff */
[----:B------:R-:W-:Y:S01]  /*0740*/  @!UP0 UIADD3 UR9, UR9, 0x1, URZ ;  /* 0x0000000109098890 */ /* 0x000fe2000fffe03f */
[C---:B------:R-:W-:Y:S01]  /*0750*/  LOP3.LUT R60, R7.reuse, R60, RZ, 0xfc, !PT ;  /* 0x0000003c073c7212 */ /* 0x040fe200078efcff */
[----:B------:R-:W-:Y:S01]  /*0760*/  UISETP.GE.U32.AND UP1, UPT, UR4, UR8, UPT ;  /* 0x000000080400728c */ /* 0x000fe2000bf26070 */
[C---:B------:R-:W-:Y:S01]  /*0770*/  LOP3.LUT R38, R7.reuse, R38, RZ, 0xfc, !PT ;  /* 0x0000002607267212 */ /* 0x040fe200078efcff */
[----:B------:R-:W-:Y:S01]  /*0780*/  UISETP.GE.AND UP0, UPT, UR5, URZ, UPT ;  /* 0x0000003f0500728c */ /* 0x000fe2000bf06270 */
[C---:B------:R-:W-:Y:S01]  /*0790*/  LOP3.LUT R36, R7.reuse, R36, RZ, 0xfc, !PT ;  /* 0x0000002407247212 */ /* 0x040fe200078efcff */
[----:B------:R-:W-:Y:S01]  /*07a0*/  UMOV UR4, 0x400 ;  /* 0x0000040000047882 */ /* 0x000fe20000000000 */
[C---:B------:R-:W-:Y:S01]  /*07b0*/  LOP3.LUT R34, R7.reuse, R34, RZ, 0xfc, !PT ;  /* 0x0000002207227212 */ /* 0x040fe200078efcff */
[----:B----4-:R-:W-:Y:S01]  /*07c0*/  UPRMT UR16, UR16, 0x654, UR4 ;  /* 0x0000065410107896 */ /* 0x010fe20008000004 */
[C---:B------:R-:W-:Y:S01]  /*07d0*/  LOP3.LUT R32, R7.reuse, R32, RZ, 0xfc, !PT ;  /* 0x0000002007207212 */ /* 0x040fe200078efcff */
[----:B------:R-:W-:Y:S01]  /*07e0*/  IMAD.SHL.U32 R70, R70, 0x2, RZ ;  /* 0x0000000246467824 */ /* 0x000fe200078e00ff */
[----:B------:R-:W-:Y:S01]  /*07f0*/  LOP3.LUT R30, R7, R30, RZ, 0xfc, !PT ;  /* 0x0000001e071e7212 */ /* 0x000fe200078efcff */
[----:B------:R-:W-:Y:S01]  /*0800*/  IMAD.SHL.U32 R69, R69, 0x2, RZ ;  /* 0x0000000245457824 */ /* 0x000fe200078e00ff */
[----:B------:R-:W-:Y:S01]  /*0810*/  @UP1 UIADD3 UR9, UR9, 0x1, URZ ;  /* 0x0000000109091890 */ /* 0x000fe2000fffe03f */
[C---:B------:R-:W-:Y:S01]  /*0820*/  LOP3.LUT R28, R7.reuse, R28, RZ, 0xfc, !PT ;  /* 0x0000001c071c7212 */ /* 0x040fe200078efcff */
[----:B------:R-:W-:Y:S01]  /*0830*/  UISETP.NE.AND UP1, UPT, UR18, URZ, UPT ;  /* 0x0000003f1200728c */ /* 0x000fe2000bf25270 */
[----:B------:R-:W-:Y:S01]  /*0840*/  LOP3.LUT R2, R7, R2, RZ, 0xfc, !PT ;  /* 0x0000000207027212 */ /* 0x000fe200078efcff */
[----:B------:R-:W-:Y:S01]  /*0850*/  @!UP0 UIADD3 UR9, -UR9, URZ, URZ ;  /* 0x0000003f09098290 */ /* 0x000fe2000fffe13f */
[----:B------:R-:W-:Y:S01]  /*0860*/  LOP3.LUT R41, R41, 0x78, RZ, 0xc0, !PT ;  /* 0x0000007829297812 */ /* 0x000fe200078ec0ff */
[----:B------:R-:W-:Y:S01]  /*0870*/  VIADD R33, R70, UR16 ;  /* 0x0000001046217c36 */ /* 0x000fe20008000000 */
[----:B------:R-:W-:Y:S01]  /*0880*/  UIADD3 UR15, UR16, 0x4000, URZ ;  /* 0x00004000100f7890 */ /* 0x000fe2000fffe03f */
[----:B------:R-:W-:Y:S01]  /*0890*/  VIADD R31, R69, UR16 ;  /* 0x00000010451f7c36 */ /* 0x000fe20008000000 */
[----:B------:R-:W-:Y:S01]  /*08a0*/  USEL UR6, UR17, UR9, !UP1 ;  /* 0x0000000911067287 */ /* 0x000fe2000c800000 */
[----:B------:R-:W-:Y:S01]  /*08b0*/  IMAD.SHL.U32 R67, R67, 0x2, RZ ;  /* 0x0000000243437824 */ /* 0x000fe200078e00ff */
[----:B------:R-:W-:Y:S01]  /*08c0*/  UMOV UR13, 0x3 ;  /* 0x00000003000d7882 */ /* 0x000fe20000000000 */
[----:B------:R-:W-:Y:S01]  /*08d0*/  IMAD.SHL.U32 R66, R66, 0x2, RZ ;  /* 0x0000000242427824 */ /* 0x000fe200078e00ff */
[----:B------:R-:W-:Y:S01]  /*08e0*/  USHF.L.U32 UR6, UR6, 0x6, URZ ;  /* 0x0000000606067899 */ /* 0x000fe2000800063f */
[----:B------:R-:W-:Y:S01]  /*08f0*/  IMAD.SHL.U32 R65, R65, 0x2, RZ ;  /* 0x0000000241417824 */ /* 0x000fe200078e00ff */
[----:B------:R-:W-:Y:S01]  /*0900*/  UMOV UR12, URZ ;  /* 0x0000003f000c7c82 */ /* 0x000fe20008000000 */
[----:B------:R-:W-:Y:S01]  /*0910*/  IMAD.SHL.U32 R64, R64, 0x2, RZ ;  /* 0x0000000240407824 */ /* 0x000fe200078e00ff */
[----:B------:R-:W-:Y:S01]  /*0920*/  UMOV UR9, URZ ;  /* 0x0000003f00097c82 */ /* 0x000fe20008000000 */
[----:B------:R-:W-:Y:S01]  /*0930*/  VIADD R29, R68, UR16 ;  /* 0x00000010441d7c36 */ /* 0x000fe20008000000 */
[----:B------:R-:W-:Y:S01]  /*0940*/  LOP3.LUT R3, R0, UR6, RZ, 0xfc, !PT ;  /* 0x0000000600037c12 */ /* 0x000fe2000f8efcff */
[----:B------:R-:W-:Y:S01]  /*0950*/  IMAD.U32 R17, RZ, RZ, UR6 ;  /* 0x00000006ff117e24 */ /* 0x000fe2000f8e00ff */
[----:B------:R-:W-:Y:S01]  /*0960*/  UMOV UR4, UR16 ;  /* 0x0000001000047c82 */ /* 0x000fe20008000000 */
[----:B------:R-:W-:Y:S01]  /*0970*/  IMAD.U32 R13, RZ, RZ, UR6 ;  /* 0x00000006ff0d7e24 */ /* 0x000fe2000f8e00ff */
[----:B------:R-:W-:Y:S01]  /*0980*/  UMOV UR5, UR15 ;  /* 0x0000000f00057c82 */ /* 0x000fe20008000000 */
[----:B------:R-:W-:Y:S01]  /*0990*/  IMAD.HI R5, R3, 0x38e38e39, RZ ;  /* 0x38e38e3903057827 */ /* 0x000fe200078e02ff */
[----:B------:R-:W-:-:S02]  /*09a0*/  LOP3.LUT R16, R17, 0x10, R0, 0xfe, !PT ;  /* 0x0000001011107812 */ /* 0x000fc400078efe00 */
[----:B------:R-:W-:Y:S01]  /*09b0*/  LOP3.LUT R13, R13, 0x18, R0, 0xfe, !PT ;  /* 0x000000180d0d7812 */ /* 0x000fe200078efe00 */
[----:B------:R-:W-:Y:S01]  /*09c0*/  IMAD.U32 R15, RZ, RZ, UR6 ;  /* 0x00000006ff0f7e24 */ /* 0x000fe2000f8e00ff */
[----:B------:R-:W-:Y:S01]  /*09d0*/  SHF.R.U32.HI R4, RZ, 0x1f, R5 ;  /* 0x0000001fff047819 */ /* 0x000fe20000011605 */
[----:B------:R-:W-:Y:S02]  /*09e0*/  IMAD.U32 R11, RZ, RZ, UR6 ;  /* 0x00000006ff0b7e24 */ /* 0x000fe4000f8e00ff */
[----:B------:R-:W-:Y:S01]  /*09f0*/  IMAD.U32 R7, RZ, RZ, UR6 ;  /* 0x00000006ff077e24 */ /* 0x000fe2000f8e00ff */
[----:B------:R-:W-:Y:S01]  /*0a00*/  LEA.HI.SX32 R4, R5, R4, 0x14 ;  /* 0x0000000405047211 */ /* 0x000fe200078fa2ff */
[----:B------:R-:W-:Y:S01]  /*0a10*/  IMAD.U32 R9, RZ, RZ, UR6 ;  /* 0x00000006ff097e24 */ /* 0x000fe2000f8e00ff */
[----:B------:R-:W-:Y:S01]  /*0a20*/  LOP3.LUT R15, R15, 0x8, R0, 0xfe, !PT ;  /* 0x000000080f0f7812 */ /* 0x000fe200078efe00 */
[----:B------:R-:W-:Y:S01]  /*0a30*/  IMAD.HI R10, R16, 0x38e38e39, RZ ;  /* 0x38e38e39100a7827 */ /* 0x000fe200078e02ff */
[----:B------:R-:W-:-:S02]  /*0a40*/  LOP3.LUT R14, R11, 0x20, R0, 0xfe, !PT ;  /* 0x000000200b0e7812 */ /* 0x000fc400078efe00 */
[----:B------:R-:W-:Y:S01]  /*0a50*/  LOP3.LUT R8, R7, 0x28, R0, 0xfe, !PT ;  /* 0x0000002807087812 */ /* 0x000fe200078efe00 */
[----:B------:R-:W-:Y:S01]  /*0a60*/  IMAD R4, R4, -0x4800, R3 ;  /* 0xffffb80004047824 */ /* 0x000fe200078e0203 */
[----:B------:R-:W-:Y:S01]  /*0a70*/  LOP3.LUT R6, R9, 0x30, R0, 0xfe, !PT ;  /* 0x0000003009067812 */ /* 0x000fe200078efe00 */
[----:B------:R-:W-:Y:S01]  /*0a80*/  IMAD.HI R3, R13, 0x38e38e39, RZ ;  /* 0x38e38e390d037827 */ /* 0x000fe200078e02ff */
[----:B------:R-:W-:-:S03]  /*0a90*/  SHF.R.U32.HI R11, RZ, 0x1f, R10 ;  /* 0x0000001fff0b7819 */ /* 0x000fc6000001160a */
[----:B------:R-:W-:Y:S01]  /*0aa0*/  IMAD.HI R7, R15, 0x38e38e39, RZ ;  /* 0x38e38e390f077827 */ /* 0x000fe200078e02ff */
[----:B------:R-:W-:Y:S02]  /*0ab0*/  LEA.HI.SX32 R11, R10, R11, 0x14 ;  /* 0x0000000b0a0b7211 */ /* 0x000fe400078fa2ff */
[----:B------:R-:W-:Y:S01]  /*0ac0*/  SHF.R.U32.HI R10, RZ, 0x1f, R3 ;  /* 0x0000001fff0a7819 */ /* 0x000fe20000011603 */
[----:B------:R-:W-:Y:S01]  /*0ad0*/  IMAD.HI R18, R6, 0x38e38e39, RZ ;  /* 0x38e38e3906127827 */ /* 0x000fe200078e02ff */
[----:B------:R-:W-:Y:S02]  /*0ae0*/  SHF.R.U32.HI R12, RZ, 0x1f, R7 ;  /* 0x0000001fff0c7819 */ /* 0x000fe40000011607 */
[----:B------:R-:W-:Y:S01]  /*0af0*/  LEA.HI.SX32 R10, R3, R10, 0x14 ;  /* 0x0000000a030a7211 */ /* 0x000fe200078fa2ff */
[----:B------:R-:W-:Y:S01]  /*0b00*/  IMAD.U32 R5, RZ, RZ, UR6 ;  /* 0x00000006ff057e24 */ /* 0x000fe2000f8e00ff */
[----:B------:R-:W-:Y:S01]  /*0b10*/  LEA.HI.SX32 R12, R7, R12, 0x14 ;  /* 0x0000000c070c7211 */ /* 0x000fe200078fa2ff */
[----:B------:R-:W-:Y:S01]  /*0b20*/  IMAD.HI R24, R8, 0x38e38e39, RZ ;  /* 0x38e38e3908187827 */ /* 0x000fe200078e02ff */
[----:B------:R-:W-:-:S02]  /*0b30*/  SHF.R.U32.HI R3, RZ, 0x1f, R18 ;  /* 0x0000001fff037819 */ /* 0x000fc40000011612 */
[----:B------:R-:W-:Y:S01]  /*0b40*/  LOP3.LUT R5, R5, 0x38, R0, 0xfe, !PT ;  /* 0x0000003805057812 */ /* 0x000fe200078efe00 */
[----:B------:R-:W-:Y:S01]  /*0b50*/  IMAD R10, R10, -0x4800, R13 ;  /* 0xffffb8000a0a7824 */ /* 0x000fe200078e020d */
[----:B------:R-:W-:Y:S01]  /*0b60*/  LEA.HI.SX32 R3, R18, R3, 0x14 ;  /* 0x0000000312037211 */ /* 0x000fe200078fa2ff */
[----:B------:R-:W-:Y:S01]  /*0b70*/  IMAD R18, R12, -0x4800, R15 ;  /* 0xffffb8000c127824 */ /* 0x000fe200078e020f */
[----:B------:R-:W-:Y:S01]  /*0b80*/  SHF.R.U32.HI R7, RZ, 0x1f, R24 ;  /* 0x0000001fff077819 */ /* 0x000fe20000011618 */
[----:B------:R-:W-:Y:S01]  /*0b90*/  IMAD.HI R0, R14, 0x38e38e39, RZ ;  /* 0x38e38e390e007827 */ /* 0x000fe200078e02ff */
[----:B------:R-:W2:Y:S02]  /*0ba0*/  LDC.64 R12, c[0x0][0x210] ;  /* 0x00008400ff0c7b82 */ /* 0x000ea40000000a00 */
[----:B------:R-:W-:Y:S01]  /*0bb0*/  LEA.HI.SX32 R7, R24, R7, 0x14 ;  /* 0x0000000718077211 */ /* 0x000fe200078fa2ff */
[----:B------:R-:W-:Y:S01]  /*0bc0*/  IMAD.HI R17, R5, 0x38e38e39, RZ ;  /* 0x38e38e3905117827 */ /* 0x000fe200078e02ff */
[----:B------:R-:W-:-:S02]  /*0bd0*/  SHF.R.U32.HI R9, RZ, 0x1f, R0 ;  /* 0x0000001fff097819 */ /* 0x000fc40000011600 */
[----:B------:R-:W-:Y:S01]  /*0be0*/  LOP3.LUT R24, R22, 0x8, RZ, 0xfc, !PT ;  /* 0x0000000816187812 */ /* 0x000fe200078efcff */
[----:B------:R-:W-:Y:S01]  /*0bf0*/  IMAD R16, R11, -0x4800, R16 ;  /* 0xffffb8000b107824 */ /* 0x000fe200078e0210 */
[----:B------:R-:W-:Y:S01]  /*0c00*/  LEA.HI.SX32 R9, R0, R9, 0x14 ;  /* 0x0000000900097211 */ /* 0x000fe200078fa2ff */
[----:B------:R-:W-:Y:S01]  /*0c10*/  IMAD R8, R7, -0x4800, R8 ;  /* 0xffffb80007087824 */ /* 0x000fe200078e0208 */
[----:B------:R-:W-:Y:S01]  /*0c20*/  SHF.R.U32.HI R0, RZ, 0x1f, R17 ;  /* 0x0000001fff007819 */ /* 0x000fe20000011611 */
[----:B------:R-:W-:Y:S01]  /*0c30*/  IMAD R6, R3, -0x4800, R6 ;  /* 0xffffb80003067824 */ /* 0x000fe200078e0206 */
[----:B------:R-:W-:Y:S01]  /*0c40*/  LOP3.LUT R24, R24, 0x7, R57, 0x78, !PT ;  /* 0x0000000718187812 */ /* 0x000fe200078e7839 */
[----:B------:R-:W-:Y:S01]  /*0c50*/  IMAD R14, R9, -0x4800, R14 ;  /* 0xffffb800090e7824 */ /* 0x000fe200078e020e */
[----:B------:R-:W-:Y:S01]  /*0c60*/  LEA.HI.SX32 R0, R17, R0, 0x14 ;  /* 0x0000000011007211 */ /* 0x000fe200078fa2ff */
[--C-:B------:R-:W-:Y:S01]  /*0c70*/  IMAD R45, R4, 0xc00, R41.reuse ;  /* 0x00000c00042d7824 */ /* 0x100fe200078e0229 */
[----:B------:R-:W-:Y:S01]  /*0c80*/  LOP3.LUT R4, R61, 0xa, RZ, 0xfc, !PT ;  /* 0x0000000a3d047812 */ /* 0x000fe200078efcff */
[----:B------:R-:W-:-:S02]  /*0c90*/  IMAD R7, R18, 0xc00, R41 ;  /* 0x00000c0012077824 */ /* 0x000fc400078e0229 */
[----:B------:R-:W-:Y:S01]  /*0ca0*/  IMAD R0, R0, -0x4800, R5 ;  /* 0xffffb80000007824 */ /* 0x000fe200078e0205 */
[----:B------:R-:W-:Y:S01]  /*0cb0*/  LOP3.LUT R4, R4, 0x7, R57, 0x78, !PT ;  /* 0x0000000704047812 */ /* 0x000fe200078e7839 */
[--C-:B------:R-:W-:Y:S02]  /*0cc0*/  IMAD R9, R16, 0xc00, R41.reuse ;  /* 0x00000c0010097824 */ /* 0x100fe400078e0229 */
[--C-:B------:R-:W-:Y:S02]  /*0cd0*/  IMAD R11, R10, 0xc00, R41.reuse ;  /* 0x00000c000a0b7824 */ /* 0x100fe400078e0229 */
[--C-:B------:R-:W-:Y:S02]  /*0ce0*/  IMAD R15, R14, 0xc00, R41.reuse ;  /* 0x00000c000e0f7824 */ /* 0x100fe400078e0229 */
[--C-:B------:R-:W-:Y:S02]  /*0cf0*/  IMAD R17, R8, 0xc00, R41.reuse ;  /* 0x00000c0008117824 */ /* 0x100fe400078e0229 */
[----:B------:R-:W-:-:S02]  /*0d00*/  IMAD R19, R6, 0xc00, R41 ;  /* 0x00000c0006137824 */ /* 0x000fc400078e0229 */
[----:B------:R-:W-:Y:S01]  /*0d10*/  IMAD R3, R0, 0xc00, R41 ;  /* 0x00000c0000037824 */ /* 0x000fe200078e0229 */
[----:B------:R-:W-:Y:S01]  /*0d20*/  LOP3.LUT R0, R61, 0xe, RZ, 0xfc, !PT ;  /* 0x0000000e3d007812 */ /* 0x000fe200078efcff */
[----:B--2---:R-:W-:-:S03]  /*0d30*/  IMAD.WIDE.U32 R40, R41, 0x2, R12 ;  /* 0x0000000229287825 */ /* 0x004fc600078e000c */
[----:B------:R-:W-:Y:S01]  /*0d40*/  LOP3.LUT R0, R0, 0x7, R57, 0x78, !PT ;  /* 0x0000000700007812 */ /* 0x000fe200078e7839 */
[--C-:B-1---5:R-:W-:Y:S01]  /*0d50*/  IMAD.WIDE R44, R45, 0x2, R20.reuse ;  /* 0x000000022d2c7825 */ /* 0x122fe200078e0214 */
[----:B------:R-:W-:Y:S01]  /*0d60*/  @!PT LDS RZ, [RZ] ;  /* 0x00000000fffff984 */ /* 0x000fe20000000800 */
[----:B------:R-:W-:Y:S01]  /*0d70*/  @!PT LDS RZ, [RZ] ;  /* 0x00000000fffff984 */ /* 0x000fe20000000800 */
[----:B------:R-:W-:Y:S01]  /*0d80*/  @!PT LDS RZ, [RZ] ;  /* 0x00000000fffff984 */ /* 0x000fe20000000800 */
[----:B------:R-:W-:Y:S03]  /*0d90*/  LDGSTS.E.BYPASS.LTC128B.128 [R33], desc[UR22][R40.64] ;  /* 0x0000000028217fae */ /* 0x000fe6000b901d56 */
[--C-:B------:R-:W-:Y:S01]  /*0da0*/  IMAD.WIDE R6, R7, 0x2, R20.reuse ;  /* 0x0000000207067825 */ /* 0x100fe200078e0214 */
[----:B------:R-:W-:Y:S03]  /*0db0*/  LDGSTS.E.BYPASS.LTC128B.128 [R31], desc[UR22][R40.64] ;  /* 0x00000000281f7fae */ /* 0x000fe6000b901d56 */
[--C-:B------:R-:W-:Y:S01]  /*0dc0*/  IMAD.WIDE R8, R9, 0x2, R20.reuse ;  /* 0x0000000209087825 */ /* 0x100fe200078e0214 */
[----:B------:R-:W0:Y:S03]  /*0dd0*/  LDGDEPBAR ;  /* 0x00000000000079af */ /* 0x000e260000000000 */
[----:B------:R-:W-:Y:S01]  /*0de0*/  IMAD.WIDE R10, R11, 0x2, R20 ;  /* 0x000000020b0a7825 */ /* 0x000fe200078e0214 */
[----:B------:R-:W-:Y:S03]  /*0df0*/  LDGSTS.E.BYPASS.LTC128B.128 [R33+0x4000], desc[UR22][R44.64] ;  /* 0x040000002c217fae */ /* 0x000fe6000b901d56 */
[----:B------:R-:W-:Y:S01]  /*0e00*/  IMAD.SHL.U32 R63, R63, 0x2, RZ ;  /* 0x000000023f3f7824 */ /* 0x000fe200078e00ff */
[----:B------:R-:W-:Y:S01]  /*0e10*/  LDGSTS.E.BYPASS.LTC128B.128 [R31+0x4000], desc[UR22][R6.64] ;  /* 0x04000000061f7fae */ /* 0x000fe2000b901d56 */
[----:B------:R-:W-:-:S02]  /*0e20*/  VIADD R27, R67, UR16 ;  /* 0x00000010431b7c36 */ /* 0x000fc40008000000 */
[--C-:B------:R-:W-:Y:S01]  /*0e30*/  IMAD.WIDE R14, R15, 0x2, R20.reuse ;  /* 0x000000020f0e7825 */ /* 0x100fe200078e0214 */
[----:B------:R-:W-:Y:S03]  /*0e40*/  LDGSTS.E.BYPASS.LTC128B.128 [R29+0x4000], desc[UR22][R8.64] ;  /* 0x04000000081d7fae */ /* 0x000fe6000b901d56 */
[----:B------:R-:W-:Y:S01]  /*0e50*/  VIADD R25, R66, UR16 ;  /* 0x0000001042197c36 */ /* 0x000fe20008000000 */
[----:B------:R-:W-:Y:S01]  /*0e60*/  LDGSTS.E.BYPASS.LTC128B.128 [R27+0x4000], desc[UR22][R10.64] ;  /* 0x040000000a1b7fae */ /* 0x000fe2000b901d56 */
[----:B------:R-:W-:-:S03]  /*0e70*/  IMAD.WIDE R16, R17, 0x2, R20 ;  /* 0x0000000211107825 */ /* 0x000fc600078e0214 */
[----:B------:R-:W-:Y:S01]  /*0e80*/  LDGSTS.E.BYPASS.LTC128B.128 [R25+0x4000], desc[UR22][R14.64] ;  /* 0x040000000e197fae */ /* 0x000fe2000b901d56 */
[----:B------:R-:W-:Y:S01]  /*0e90*/  IMAD.WIDE R18, R19, 0x2, R20 ;  /* 0x0000000213127825 */ /* 0x000fe200078e0214 */
[----:B------:R-:W-:-:S03]  /*0ea0*/  IADD3 R50, P1, R16, 0x400, RZ ;  /* 0x0000040010327810 */ /* 0x000fc60007f3e0ff */
[----:B------:R-:W-:Y:S01]  /*0eb0*/  VIADD R23, R65, UR16 ;  /* 0x0000001041177c36 */ /* 0x000fe20008000000 */
[----:B------:R-:W-:Y:S01]  /*0ec0*/  IADD3 R52, P2, R18, 0x400, RZ ;  /* 0x0000040012347810 */ /* 0x000fe20007f5e0ff */
[----:B------:R-:W-:-:S03]  /*0ed0*/  IMAD.WIDE R20, R3, 0x2, R20 ;  /* 0x0000000203147825 */ /* 0x000fc600078e0214 */
[----:B------:R-:W-:Y:S01]  /*0ee0*/  LDGSTS.E.BYPASS.LTC128B.128 [R23+0x4000], desc[UR22][R16.64] ;  /* 0x0400000010177fae */ /* 0x000fe2000b901d56 */
[----:B------:R-:W-:Y:S01]  /*0ef0*/  VIADD R5, R64, UR16 ;  /* 0x0000001040057c36 */ /* 0x000fe20008000000 */
[----:B------:R-:W-:Y:S01]  /*0f00*/  IADD3 R54, P3, R20, 0x400, RZ ;  /* 0x0000040014367810 */ /* 0x000fe20007f7e0ff */
[----:B------:R-:W-:Y:S02]  /*0f10*/  VIADD R3, R63, UR16 ;  /* 0x000000103f037c36 */ /* 0x000fe40008000000 */
[----:B------:R-:W-:Y:S01]  /*0f20*/  IMAD.SHL.U32 R4, R4, 0x8, RZ ;  /* 0x0000000804047824 */ /* 0x000fe200078e00ff */
[----:B------:R-:W-:Y:S01]  /*0f30*/  LDGSTS.E.BYPASS.LTC128B.128 [R5+0x4000], desc[UR22][R18.64] ;  /* 0x0400000012057fae */ /* 0x000fe2000b901d56 */
[----:B------:R-:W-:Y:S02]  /*0f40*/  IMAD.SHL.U32 R0, R0, 0x8, RZ ;  /* 0x0000000800007824 */ /* 0x000fe400078e00ff */
[----:B------:R-:W-:Y:S01]  /*0f50*/  IMAD.SHL.U32 R24, R24, 0x8, RZ ;  /* 0x0000000818187824 */ /* 0x000fe200078e00ff */
[----:B------:R-:W-:Y:S01]  /*0f60*/  LDGSTS.E.BYPASS.LTC128B.128 [R3+0x4000], desc[UR22][R20.64] ;  /* 0x0400000014037fae */ /* 0x000fe2000b901d56 */
[----:B------:R-:W-:-:S02]  /*0f70*/  IMAD.SHL.U32 R60, R60, 0x2, RZ ;  /* 0x000000023c3c7824 */ /* 0x000fc400078e00ff */
[----:B------:R-:W-:Y:S01]  /*0f80*/  IMAD.X R51, RZ, RZ, R19, P2 ;  /* 0x000000ffff337224 */ /* 0x000fe200010e0613 */
[----:B------:R-:W0:Y:S01]  /*0f90*/  LDGDEPBAR ;  /* 0x00000000000079af */ /* 0x000e220000000000 */
[----:B------:R-:W-:Y:S02]  /*0fa0*/  IMAD.X R49, RZ, RZ, R17, P1 ;  /* 0x000000ffff317224 */ /* 0x000fe400008e0611 */
[----:B------:R-:W-:Y:S01]  /*0fb0*/  IMAD.X R53, RZ, RZ, R21, P3 ;  /* 0x000000ffff357224 */ /* 0x000fe200018e0615 */
[----:B------:R-:W-:Y:S01]  /*0fc0*/  BAR.SYNC.DEFER_BLOCKING 0x0 ;  /* 0x0000000000007b1d */ /* 0x000fe20000010000 */
[----:B------:R-:W-:Y:S02]  /*0fd0*/  IMAD.SHL.U32 R38, R38, 0x2, RZ ;  /* 0x0000000226267824 */ /* 0x000fe400078e00ff */
[----:B------:R-:W-:Y:S02]  /*0fe0*/  IMAD.SHL.U32 R36, R36, 0x2, RZ ;  /* 0x0000000224247824 */ /* 0x000fe400078e00ff */
[----:B------:R-:W-:-:S02]  /*0ff0*/  IMAD.SHL.U32 R34, R34, 0x2, RZ ;  /* 0x0000000222227824 */ /* 0x000fc400078e00ff */
[----:B------:R-:W-:Y:S02]  /*1000*/  IMAD.SHL.U32 R32, R32, 0x2, RZ ;  /* 0x0000000220207824 */ /* 0x000fe400078e00ff */
[----:B------:R-:W-:Y:S02]  /*1010*/  IMAD.SHL.U32 R30, R30, 0x2, RZ ;  /* 0x000000021e1e7824 */ /* 0x000fe400078e00ff */
[----:B------:R-:W-:Y:S02]  /*1020*/  IMAD.SHL.U32 R28, R28, 0x2, RZ ;  /* 0x000000021c1c7824 */ /* 0x000fe400078e00ff */
[----:B------:R-:W-:Y:S01]  /*1030*/  IMAD.SHL.U32 R2, R2, 0x2, RZ ;  /* 0x0000000202027824 */ /* 0x000fe200078e00ff */
[----:B------:R-:W-:Y:S01]  /*1040*/  @!PT LDS RZ, [RZ] ;  /* 0x00000000fffff984 */ /* 0x000fe20000000800 */
[----:B------:R-:W-:Y:S01]  /*1050*/  @!PT LDS RZ, [RZ] ;  /* 0x00000000fffff984 */ /* 0x000fe20000000800 */
[----:B------:R-:W-:Y:S01]  /*1060*/  @!PT LDS RZ, [RZ] ;  /* 0x00000000fffff984 */ /* 0x000fe20000000800 */
[----:B------:R-:W-:Y:S04]  /*1070*/  LDGSTS.E.BYPASS.LTC128B.128 [R33+0x1000], desc[UR22][R40.64+0x100] ;  /* 0x0100010028217fae */ /* 0x000fe8000b901d56 */
[----:B------:R-:W-:Y:S04]  /*1080*/  LDGSTS.E.BYPASS.LTC128B.128 [R31+0x1000], desc[UR22][R40.64+0x100] ;  /* 0x01000100281f7fae */ /* 0x000fe8000b901d56 */
[----:B------:R-:W0:Y:S04]  /*1090*/  LDGDEPBAR ;  /* 0x00000000000079af */ /* 0x000e280000000000 */
[----:B------:R-:W-:Y:S04]  /*10a0*/  LDGSTS.E.BYPASS.LTC128B.128 [R33+0x8000], desc[UR22][R44.64+0x100] ;  /* 0x080001002c217fae */ /* 0x000fe8000b901d56 */
[----:B------:R-:W-:Y:S04]  /*10b0*/  LDGSTS.E.BYPASS.LTC128B.128 [R31+0x8000], desc[UR22][R6.64+0x100] ;  /* 0x08000100061f7fae */ /* 0x000fe8000b901d56 */
[----:B------:R-:W-:Y:S04]  /*10c0*/  LDGSTS.E.BYPASS.LTC128B.128 [R29+0x8000], desc[UR22][R8.64+0x100] ;  /* 0x08000100081d7fae */ /* 0x000fe8000b901d56 */
[----:B------:R-:W-:Y:S04]  /*10d0*/  LDGSTS.E.BYPASS.LTC128B.128 [R27+0x8000], desc[UR22][R10.64+0x100] ;  /* 0x080001000a1b7fae */ /* 0x000fe8000b901d56 */
[----:B------:R-:W-:Y:S04]  /*10e0*/  LDGSTS.E.BYPASS.LTC128B.128 [R25+0x8000], desc[UR22][R14.64+0x100] ;  /* 0x080001000e197fae */ /* 0x000fe8000b901d56 */
[----:B------:R-:W-:Y:S04]  /*10f0*/  LDGSTS.E.BYPASS.LTC128B.128 [R23+0x8000], desc[UR22][R16.64+0x100] ;  /* 0x0800010010177fae */ /* 0x000fe8000b901d56 */
[----:B------:R-:W-:Y:S04]  /*1100*/  LDGSTS.E.BYPASS.LTC128B.128 [R5+0x8000], desc[UR22][R18.64+0x100] ;  /* 0x0800010012057fae */ /* 0x000fe8000b901d56 */
[----:B------:R-:W-:Y:S04]  /*1110*/  LDGSTS.E.BYPASS.LTC128B.128 [R3+0x8000], desc[UR22][R20.64+0x100] ;  /* 0x0800010014037fae */ /* 0x000fe8000b901d56 */
[----:B------:R-:W0:Y:S01]  /*1120*/  LDGDEPBAR ;  /* 0x00000000000079af */ /* 0x000e220000000000 */
[----:B------:R-:W-:Y:S06]  /*1130*/  BAR.SYNC.DEFER_BLOCKING 0x0 ;  /* 0x0000000000007b1d */ /* 0x000fec0000010000 */
        /* <DEDUP_REMOVED lines=20> */
[----:B------:R1:W-:Y:S04]  /*1280*/  LDGSTS.E.BYPASS.LTC128B.128 [R31+0x3000], desc[UR22][R40.64+0x300] ;  /* 0x03000300281f7fae */ /* 0x0003e8000b901d56 */
[----:B------:R-:W0:Y:S04]  /*1290*/  LDGDEPBAR ;  /* 0x00000000000079af */ /* 0x000e280000000000 */
[----:B------:R-:W-:Y:S04]  /*12a0*/  LDGSTS.E.BYPASS.LTC128B.128 [R33+0x10000], desc[UR22][R44.64+0x300] ;  /* 0x100003002c217fae */ /* 0x000fe8000b901d56 */
[----:B------:R-:W-:Y:S04]  /*12b0*/  LDGSTS.E.BYPASS.LTC128B.128 [R31+0x10000], desc[UR22][R6.64+0x300] ;  /* 0x10000300061f7fae */ /* 0x000fe8000b901d56 */
[----:B------:R-:W-:Y:S04]  /*12c0*/  LDGSTS.E.BYPASS.LTC128B.128 [R29+0x10000], desc[UR22][R8.64+0x300] ;  /* 0x10000300081d7fae */ /* 0x000fe8000b901d56 */
[----:B------:R-:W-:Y:S04]  /*12d0*/  LDGSTS.E.BYPASS.LTC128B.128 [R27+0x10000], desc[UR22][R10.64+0x300] ;  /* 0x100003000a1b7fae */ /* 0x000fe8000b901d56 */
[----:B------:R-:W-:Y:S01]  /*12e0*/  LDGSTS.E.BYPASS.LTC128B.128 [R25+0x10000], desc[UR22][R14.64+0x300] ;  /* 0x100003000e197fae */ /* 0x000fe2000b901d56 */
[----:B-1----:R-:W-:-:S03]  /*12f0*/  LOP3.LUT R40, R22, 0x4, RZ, 0xfc, !PT ;  /* 0x0000000416287812 */ /* 0x002fc600078efcff */
[----:B------:R-:W-:Y:S01]  /*1300*/  LDGSTS.E.BYPASS.LTC128B.128 [R23+0x10000], desc[UR22][R16.64+0x300] ;  /* 0x1000030010177fae */ /* 0x000fe2000b901d56 */
[----:B------:R-:W-:Y:S02]  /*1310*/  LOP3.LUT R22, R22, 0xc, RZ, 0xfc, !PT ;  /* 0x0000000c16167812 */ /* 0x000fe400078efcff */
[----:B------:R-:W-:Y:S01]  /*1320*/  LOP3.LUT R40, R40, 0x7, R57, 0x78, !PT ;  /* 0x0000000728287812 */ /* 0x000fe200078e7839 */
[----:B------:R1:W-:Y:S01]  /*1330*/  LDGSTS.E.BYPASS.LTC128B.128 [R5+0x10000], desc[UR22][R18.64+0x300] ;  /* 0x1000030012057fae */ /* 0x0003e2000b901d56 */
[----:B------:R-:W-:-:S03]  /*1340*/  LOP3.LUT R22, R22, 0x7, R57, 0x78, !PT ;  /* 0x0000000716167812 */ /* 0x000fc600078e7839 */
[----:B------:R2:W-:Y:S01]  /*1350*/  LDGSTS.E.BYPASS.LTC128B.128 [R3+0x10000], desc[UR22][R20.64+0x300] ;  /* 0x1000030014037fae */ /* 0x0005e2000b901d56 */
[----:B------:R-:W-:Y:S02]  /*1360*/  IMAD.SHL.U32 R40, R40, 0x8, RZ ;  /* 0x0000000828287824 */ /* 0x000fe400078e00ff */
[----:B------:R-:W-:Y:S01]  /*1370*/  IMAD.SHL.U32 R22, R22, 0x8, RZ ;  /* 0x0000000816167824 */ /* 0x000fe200078e00ff */
[----:B------:R-:W0:Y:S01]  /*1380*/  LDGDEPBAR ;  /* 0x00000000000079af */ /* 0x000e220000000000 */
[----:B-1----:R-:W-:Y:S02]  /*1390*/  LOP3.LUT R5, R46, 0x7, R57, 0xf8, !PT ;  /* 0x000000072e057812 */ /* 0x002fe400078ef839 */
[----:B------:R-:W-:Y:S01]  /*13a0*/  IADD3 R46, P3, R10, 0x400, RZ ;  /* 0x000004000a2e7810 */ /* 0x000fe20007f7e0ff */
[----:B------:R-:W-:-:S04]  /*13b0*/  DEPBAR.LE SB0, 0x6 ;  /* 0x000081800000791a */ /* 0x000fc80000000000 */
[----:B------:R-:W-:-:S05]  /*13c0*/  IMAD.SHL.U32 R5, R5, 0x80, RZ ;  /* 0x0000008005057824 */ /* 0x000fca00078e00ff */
[C---:B------:R-:W-:Y:S02]  /*13d0*/  LOP3.LUT R35, R5.reuse, R40, RZ, 0xfc, !PT ;  /* 0x0000002805237212 */ /* 0x040fe400078efcff */
[----:B------:R-:W-:Y:S02]  /*13e0*/  IADD3 R40, P0, R44, 0x400, RZ ;  /* 0x000004002c287810 */ /* 0x000fe40007f1e0ff */
[----:B------:R-:W-:Y:S01]  /*13f0*/  LOP3.LUT R58, R5, R58, RZ, 0xfc, !PT ;  /* 0x0000003a053a7212 */ /* 0x000fe200078efcff */
[----:B------:R-:W-:Y:S01]  /*1400*/  IMAD.SHL.U32 R35, R35, 0x2, RZ ;  /* 0x0000000223237824 */ /* 0x000fe200078e00ff */
[----:B------:R-:W-:Y:S01]  /*1410*/  LOP3.LUT R29, R5, R4, RZ, 0xfc, !PT ;  /* 0x00000004051d7212 */ /* 0x000fe200078efcff */
[----:B------:R-:W-:Y:S01]  /*1420*/  IMAD.X R39, RZ, RZ, R45, P0 ;  /* 0x000000ffff277224 */ /* 0x000fe200000e062d */
[----:B------:R-:W-:Y:S01]  /*1430*/  LOP3.LUT R4, R57, 0xf, RZ, 0xc0, !PT ;  /* 0x0000000f39047812 */ /* 0x000fe200078ec0ff */
[----:B------:R-:W-:Y:S01]  /*1440*/  IMAD.SHL.U32 R58, R58, 0x2, RZ ;  /* 0x000000023a3a7824 */ /* 0x000fe200078e00ff */
[----:B------:R-:W-:Y:S01]  /*1450*/  BAR.SYNC.DEFER_BLOCKING 0x0 ;  /* 0x0000000000007b1d */ /* 0x000fe20000010000 */
[----:B------:R-:W-:Y:S01]  /*1460*/  IADD3 R48, P0, R14, 0x400, RZ ;  /* 0x000004000e307810 */ /* 0x000fe20007f1e0ff */
[----:B------:R-:W-:Y:S01]  /*1470*/  IMAD.X R45, RZ, RZ, R11, P3 ;  /* 0x000000ffff2d7224 */ /* 0x000fe200018e060b */
[----:B------:R-:W-:-:S02]  /*1480*/  LOP3.LUT R37, R5, R42, RZ, 0xfc, !PT ;  /* 0x0000002a05257212 */ /* 0x000fc400078efcff */
[----:B------:R-:W-:Y:S02]  /*1490*/  CS2R R10, SRZ ;  /* 0x00000000000a7805 */ /* 0x000fe4000001ff00 */
[C---:B------:R-:W-:Y:S01]  /*14a0*/  LOP3.LUT R33, R5.reuse, R26, RZ, 0xfc, !PT ;  /* 0x0000001a05217212 */ /* 0x040fe200078efcff */
[----:B------:R-:W-:Y:S01]  /*14b0*/  IMAD.X R47, RZ, RZ, R15, P0 ;  /* 0x000000ffff2f7224 */ /* 0x000fe200000e060f */
[----:B------:R-:W-:Y:S01]  /*14c0*/  LOP3.LUT R31, R5, R24, RZ, 0xfc, !PT ;  /* 0x00000018051f7212 */ /* 0x000fe200078efcff */
[----:B------:R-:W-:Y:S01]  /*14d0*/  IMAD.SHL.U32 R37, R37, 0x2, RZ ;  /* 0x0000000225257824 */ /* 0x000fe200078e00ff */
[----:B--2---:R-:W-:Y:S01]  /*14e0*/  LOP3.LUT R3, R5, R22, RZ, 0xfc, !PT ;  /* 0x0000001605037212 */ /* 0x004fe200078efcff */
[----:B------:R-:W-:Y:S01]  /*14f0*/  IMAD.SHL.U32 R33, R33, 0x2, RZ ;  /* 0x0000000221217824 */ /* 0x000fe200078e00ff */
[----:B------:R-:W-:Y:S01]  /*1500*/  LOP3.LUT R0, R5, R0, RZ, 0xfc, !PT ;  /* 0x0000000005007212 */ /* 0x000fe200078efcff */
[----:B------:R-:W-:Y:S01]  /*1510*/  IMAD.WIDE.U32 R4, R4, 0x10, R12 ;  /* 0x0000001004047825 */ /* 0x000fe200078e000c */
[----:B------:R-:W-:-:S02]  /*1520*/  IADD3 R44, P2, R8, 0x400, RZ ;  /* 0x00000400082c7810 */ /* 0x000fc40007f5e0ff */
[----:B------:R-:W-:Y:S01]  /*1530*/  IADD3 R42, P1, R6, 0x400, RZ ;  /* 0x00000400062a7810 */ /* 0x000fe20007f3e0ff */
[----:B------:R-:W-:Y:S01]  /*1540*/  IMAD.SHL.U32 R31, R31, 0x2, RZ ;  /* 0x000000021f1f7824 */ /* 0x000fe200078e00ff */
[----:B------:R-:W-:Y:S01]  /*1550*/  IADD3 R56, P0, R4, 0x400, RZ ;  /* 0x0000040004387810 */ /* 0x000fe20007f1e0ff */
[----:B------:R-:W-:Y:S01]  /*1560*/  IMAD.X R43, RZ, RZ, R9, P2 ;  /* 0x000000ffff2b7224 */ /* 0x000fe200010e0609 */
[----:B------:R-:W-:Y:S01]  /*1570*/  CS2R R8, SRZ ;  /* 0x0000000000087805 */ /* 0x000fe2000001ff00 */
[----:B------:R-:W-:Y:S01]  /*1580*/  IMAD.X R41, RZ, RZ, R7, P1 ;  /* 0x000000ffff297224 */ /* 0x000fe200008e0607 */
[----:B------:R-:W-:Y:S01]  /*1590*/  CS2R R6, SRZ ;  /* 0x0000000000067805 */ /* 0x000fe2000001ff00 */
[----:B------:R-:W-:Y:S01]  /*15a0*/  IMAD.X R55, RZ, RZ, R5, P0 ;  /* 0x000000ffff377224 */ /* 0x000fe200000e0605 */
[----:B------:R-:W-:Y:S01]  /*15b0*/  CS2R R4, SRZ ;  /* 0x0000000000047805 */ /* 0x000fe2000001ff00 */
[----:B------:R1:W2:Y:S01]  /*15c0*/  LDSM.16.M88.4 R12, [R60+UR16] ;  /* 0x000000103c0c783b */ /* 0x0002a20008000200 */
[----:B------:R-:W-:-:S02]  /*15d0*/  IMAD.SHL.U32 R3, R3, 0x2, RZ ;  /* 0x0000000203037824 */ /* 0x000fc400078e00ff */
[----:B------:R-:W-:Y:S01]  /*15e0*/  IMAD.SHL.U32 R29, R29, 0x2, RZ ;  /* 0x000000021d1d7824 */ /* 0x000fe200078e00ff */
[----:B------:R1:W3:Y:S02]  /*15f0*/  LDSM.16.M88.4 R16, [R58+UR16+0x4000] ;  /* 0x004000103a10783b */ /* 0x0002e40008000200 */
[----:B-1----:R-:W-:-:S07]  /*1600*/  IMAD.SHL.U32 R0, R0, 0x2, RZ ;  /* 0x0000000200007824 */ /* 0x002fce00078e00ff */
.L_x_0:
[----:B------:R-:W-:-:S01]  /*1610*/  LDSM.16.M88.4 R20, [R38+UR4] ;  /* 0x000000042614783b */ /* 0x000fc20008000200 */
[----:B-123--:R-:W-:Y:S01]  /*1620*/  HMMA.16816.F32.BF16 R4, R12, R16, R4 ;  /* 0x000000100c04723c */ /* 0x00efe20000041804 */
[----:B------:R-:W-:Y:S02]  /*1630*/  UIADD3 UR14, UR14, 0x80, URZ ;  /* 0x000000800e0e7890 */ /* 0x000fe4000fffe03f */
[----:B------:R-:W2:Y:S01]  /*1640*/  LDSM.16.M88.4 R24, [R37+UR5] ;  /* 0x000000052518783b */ /* 0x000ea20008000200 */
[----:B------:R-:W-:Y:S01]  /*1650*/  UIADD3 UR13, UR13, 0x1, URZ ;  /* 0x000000010d0d7890 */ /* 0x000fe2000fffe03f */
[----:B------:R-:W-:Y:S01]  /*1660*/  IADD3 R76, P1, R56, UR10, RZ ;  /* 0x0000000a384c7c10 */ /* 0x000fe2000ff3e0ff */
[----:B------:R-:W-:Y:S01]  /*1670*/  HMMA.16816.F32.BF16 R8, R12, R18, R8 ;  /* 0x000000120c08723c */ /* 0x000fe20000041808 */
[----:B------:R-:W-:Y:S01]  /*1680*/  LDSM.16.M88.4 R12, [R36+UR4] ;  /* 0x00000004240c783b */ /* 0x000fe20008000200 */
[----:B------:R-:W-:Y:S02]  /*1690*/  UISETP.GE.U32.AND UP1, UPT, UR14, 0xa00, UPT ;  /* 0x00000a000e00788c */ /* 0x000fe4000bf26070 */
[----:B------:R-:W-:Y:S01]  /*16a0*/  UIADD3 UR12, UR12, 0x1, URZ ;  /* 0x000000010c0c7890 */ /* 0x000fe2000fffe03f */
[----:B------:R-:W3:Y:S01]  /*16b0*/  LDSM.16.M88.4 R16, [R35+UR5] ;  /* 0x000000052310783b */ /* 0x000ee20008000200 */
[----:B------:R-:W-:Y:S01]  /*16c0*/  UISETP.GE.AND UP0, UPT, UR13, 0x4, UPT ;  /* 0x000000040d00788c */ /* 0x000fe2000bf06270 */
[----:B------:R-:W-:Y:S02]  /*16d0*/  IADD3.X R77, R55, UR9, RZ, P1, !PT ;  /* 0x00000009374d7c10 */ /* 0x000fe40008ffe4ff */
[----:B------:R-:W-:Y:S01]  /*16e0*/  PLOP3.LUT P0, PT, PT, PT, UP1, 0x80, 0x0 ;  /* 0x000000000000781c */ /* 0x000fe20003f0f018 */
[----:B------:R-:W-:Y:S02]  /*16f0*/  USEL UR13, UR13, URZ, !UP0 ;  /* 0x0000003f0d0d7287 */ /* 0x000fe4000c000000 */
[----:B------:R-:W-:Y:S02]  /*1700*/  UISETP.GE.AND UP0, UPT, UR12, 0x4, UPT ;  /* 0x000000040c00788c */ /* 0x000fe4000bf06270 */
[----:B------:R-:W-:Y:S02]  /*1710*/  ULEA UR21, UR13, UR16, 0xc ;  /* 0x000000100d157291 */ /* 0x000fe4000f8e603f */
[----:B------:R-:W-:Y:S02]  /*1720*/  USEL UR12, UR12, URZ, !UP0 ;  /* 0x0000003f0c0c7287 */ /* 0x000fe4000c000000 */
[----:B------:R-:W-:Y:S02]  /*1730*/  UISETP.GE.U32.AND UP1, UPT, UR14, 0xb80, UPT ;  /* 0x00000b800e00788c */ /* 0x000fe4000bf26070 */
[C---:B------:R-:W-:Y:S02]  /*1740*/  VIADD R71, R70.reuse, UR21 ;  /* 0x0000001546477c36 */ /* 0x040fe40008000000 */
[C---:B------:R-:W-:Y:S01]  /*1750*/  VIADD R74, R69.reuse, UR21 ;  /* 0x00000015454a7c36 */ /* 0x040fe20008000000 */
[----:B------:R-:W-:Y:S06]  /*1760*/  ULEA UR21, UR13, UR15, 0xe ;  /* 0x0000000f0d157291 */ /* 0x000fec000f8e703f */
[----:B------:R-:W-:Y:S02]  /*1770*/  VIADD R73, R70, UR21 ;  /* 0x0000001546497c36 */ /* 0x000fe40008000000 */
[----:B------:R-:W-:Y:S02]  /*1780*/  VIADD R72, R69, UR21 ;  /* 0x0000001545487c36 */ /* 0x000fe40008000000 */
[----:B------:R-:W-:-:S01]  /*1790*/  VIADD R75, R66, UR21 ;  /* 0x00000015424b7c36 */ /* 0x000fc20008000000 */
[----:B--2---:R-:W-:Y:S06]  /*17a0*/  HMMA.16816.F32.BF16 R4, R20, R24, R4 ;  /* 0x000000181404723c */ /* 0x004fec0000041804 */
[----:B------:R-:W-:Y:S01]  /*17b0*/  HMMA.16816.F32.BF16 R8, R20, R26, R8 ;  /* 0x0000001a1408723c */ /* 0x000fe20000041808 */
[----:B------:R-:W-:Y:S04]  /*17c0*/  LDSM.16.M88.4 R20, [R34+UR4] ;  /* 0x000000042214783b */ /* 0x000fe80008000200 */
[----:B------:R-:W2:Y:S11]  /*17d0*/  LDSM.16.M88.4 R24, [R33+UR5] ;  /* 0x000000052118783b */ /* 0x000eb60008000200 */
[----:B------:R-:W-:-:S02]  /*17e0*/  @!UPT UIADD3 URZ, URZ, URZ, URZ ;  /* 0x0000003f3f3ff290 */ /* 0x000fc4000fffe03f */
[----:B---3--:R-:W-:Y:S06]  /*17f0*/  HMMA.16816.F32.BF16 R4, R12, R16, R4 ;  /* 0x000000100c04723c */ /* 0x008fec0000041804 */
[----:B------:R-:W-:Y:S01]  /*1800*/  HMMA.16816.F32.BF16 R8, R12, R18, R8 ;  /* 0x000000120c08723c */ /* 0x000fe20000041808 */
[----:B------:R-:W-:Y:S04]  /*1810*/  LDSM.16.M88.4 R12, [R32+UR4] ;  /* 0x00000004200c783b */ /* 0x000fe80008000200 */
[----:B------:R-:W3:Y:S11]  /*1820*/  LDSM.16.M88.4 R16, [R31+UR5] ;  /* 0x000000051f10783b */ /* 0x000ef60008000200 */
[----:B------:R-:W-:-:S02]  /*1830*/  @!UPT UIADD3 URZ, URZ, URZ, URZ ;  /* 0x0000003f3f3ff290 */ /* 0x000fc4000fffe03f */
        /* <DEDUP_REMOVED lines=12> */
[----:B------:R-:W-:Y:S01]  /*1900*/  LDSM.16.M88.4 R20, [R2+UR4] ;  /* 0x000000040214783b */ /* 0x000fe20008000200 */
[----:B------:R-:W-:Y:S03]  /*1910*/  ULEA UR4, UR12, UR16, 0xc ;  /* 0x000000100c047291 */ /* 0x000fe6000f8e603f */
[----:B------:R-:W2:Y:S01]  /*1920*/  LDSM.16.M88.4 R24, [R0+UR5] ;  /* 0x000000050018783b */ /* 0x000ea20008000200 */
[----:B------:R-:W-:Y:S01]  /*1930*/  ULEA UR5, UR12, UR15, 0xe ;  /* 0x0000000f0c057291 */ /* 0x000fe2000f8e703f */
[----:B------:R-:W-:-:S11]  /*1940*/  BAR.SYNC.DEFER_BLOCKING 0x0 ;  /* 0x0000000000007b1d */ /* 0x000fd60000010000 */
[----:B---3--:R-:W-:Y:S06]  /*1950*/  HMMA.16816.F32.BF16 R4, R12, R16, R4 ;  /* 0x000000100c04723c */ /* 0x008fec0000041804 */
[----:B------:R-:W-:Y:S01]  /*1960*/  HMMA.16816.F32.BF16 R8, R12, R18, R8 ;  /* 0x000000120c08723c */ /* 0x000fe20000041808 */
[----:B------:R-:W-:Y:S01]  /*1970*/  @!PT LDS RZ, [RZ] ;  /* 0x00000000fffff984 */ /* 0x000fe20000000800 */
[----:B------:R-:W-:Y:S01]  /*1980*/  @!PT LDS RZ, [RZ] ;  /* 0x00000000fffff984 */ /* 0x000fe20000000800 */
[----:B------:R-:W-:Y:S01]  /*1990*/  @!PT LDS RZ, [RZ] ;  /* 0x00000000fffff984 */ /* 0x000fe20000000800 */
[----:B------:R-:W-:Y:S04]  /*19a0*/  LDGSTS.E.BYPASS.LTC128B.128 [R71], desc[UR22][R76.64], !P0 ;  /* 0x000000004c477fae */ /* 0x000fe8000c101d56 */
[----:B------:R3:W-:Y:S04]  /*19b0*/  LDGSTS.E.BYPASS.LTC128B.128 [R74], desc[UR22][R76.64], !P0 ;  /* 0x000000004c4a7fae */ /* 0x0007e8000c101d56 */
[----:B------:R-:W0:Y:S09]  /*19c0*/  LDGDEPBAR ;  /* 0x00000000000079af */ /* 0x000e320000000000 */
[----:B--2---:R-:W-:Y:S05]  /*19d0*/  HMMA.16816.F32.BF16 R4, R20, R24, R4 ;  /* 0x000000181404723c */ /* 0x004fea0000041804 */
[----:B------:R-:W-:-:S01]  /*19e0*/  IADD3 R18, P1, R40, UR10, RZ ;  /* 0x0000000a28127c10 */ /* 0x000fc2000ff3e0ff */
[----:B------:R-:W-:Y:S05]  /*19f0*/  HMMA.16816.F32.BF16 R8, R20, R26, R8 ;  /* 0x0000001a1408723c */ /* 0x000fea0000041808 */
[----:B------:R-:W-:Y:S02]  /*1a00*/  IADD3 R14, P2, R42, UR10, RZ ;  /* 0x0000000a2a0e7c10 */ /* 0x000fe4000ff5e0ff */
[----:B------:R-:W-:Y:S04]  /*1a10*/  IADD3.X R19, R39, UR9, RZ, P1, !PT ;  /* 0x0000000927137c10 */ /* 0x000fe80008ffe4ff */
[----:B------:R-:W-:Y:S01]  /*1a20*/  IADD3.X R15, R41, UR9, RZ, P2, !PT ;  /* 0x00000009290f7c10 */ /* 0x000fe200097fe4ff */
[----:B---3--:R3:W-:Y:S01]  /*1a30*/  LDGSTS.E.BYPASS.LTC128B.128 [R73], desc[UR22][R18.64], !P0 ;  /* 0x0000000012497fae */ /* 0x0087e2000c101d56 */
[----:B------:R-:W-:Y:S01]  /*1a40*/  IADD3 R76, P1, R44, UR10, RZ ;  /* 0x0000000a2c4c7c10 */ /* 0x000fe2000ff3e0ff */
[----:B------:R-:W-:Y:S02]  /*1a50*/  VIADD R71, R68, UR21 ;  /* 0x0000001544477c36 */ /* 0x000fe40008000000 */
[----:B------:R2:W-:Y:S01]  /*1a60*/  LDGSTS.E.BYPASS.LTC128B.128 [R72], desc[UR22][R14.64], !P0 ;  /* 0x000000000e487fae */ /* 0x0005e2000c101d56 */
[----:B------:R-:W-:Y:S01]  /*1a70*/  IADD3.X R77, R43, UR9, RZ, P1, !PT ;  /* 0x000000092b4d7c10 */ /* 0x000fe20008ffe4ff */
[----:B------:R-:W-:Y:S04]  /*1a80*/  VIADD R74, R67, UR21 ;  /* 0x00000015434a7c36 */ /* 0x000fe80008000000 */
[----:B------:R4:W-:Y:S01]  /*1a90*/  LDGSTS.E.BYPASS.LTC128B.128 [R71], desc[UR22][R76.64], !P0 ;  /* 0x000000004c477fae */ /* 0x0009e2000c101d56 */
[----:B---3--:R-:W-:Y:S02]  /*1aa0*/  IADD3 R18, P2, R46, UR10, RZ ;  /* 0x0000000a2e127c10 */ /* 0x008fe4000ff5e0ff */
[----:B--2---:R-:W-:Y:S02]  /*1ab0*/  IADD3 R72, P1, R48, UR10, RZ ;  /* 0x0000000a30487c10 */ /* 0x004fe4000ff3e0ff */
[----:B------:R-:W-:Y:S02]  /*1ac0*/  IADD3.X R19, R45, UR9, RZ, P2, !PT ;  /* 0x000000092d137c10 */ /* 0x000fe400097fe4ff */
[----:B------:R-:W-:Y:S02]  /*1ad0*/  IADD3.X R73, R47, UR9, RZ, P1, !PT ;  /* 0x000000092f497c10 */ /* 0x000fe40008ffe4ff */
[----:B----4-:R-:W-:Y:S01]  /*1ae0*/  IADD3 R76, P3, R50, UR10, RZ ;  /* 0x0000000a324c7c10 */ /* 0x010fe2000ff7e0ff */
[----:B------:R2:W-:Y:S01]  /*1af0*/  LDGSTS.E.BYPASS.LTC128B.128 [R74], desc[UR22][R18.64], !P0 ;  /* 0x00000000124a7fae */ /* 0x0005e2000c101d56 */
[----:B------:R-:W-:Y:S02]  /*1b00*/  VIADD R71, R63, UR21 ;  /* 0x000000153f477c36 */ /* 0x000fe40008000000 */
[----:B------:R-:W-:Y:S01]  /*1b10*/  IADD3.X R77, R49, UR9, RZ, P3, !PT ;  /* 0x00000009314d7c10 */ /* 0x000fe20009ffe4ff */
[----:B------:R3:W-:Y:S01]  /*1b20*/  LDGSTS.E.BYPASS.LTC128B.128 [R75], desc[UR22][R72.64], !P0 ;  /* 0x00000000484b7fae */ /* 0x0007e2000c101d56 */
[----:B--2---:R-:W-:Y:S02]  /*1b30*/  IADD3 R18, P2, R52, UR10, RZ ;  /* 0x0000000a34127c10 */ /* 0x004fe4000ff5e0ff */
[----:B------:R-:W-:Y:S01]  /*1b40*/  IADD3 R74, P1, R54, UR10, RZ ;  /* 0x0000000a364a7c10 */ /* 0x000fe2000ff3e0ff */
[----:B------:R-:W-:Y:S01]  /*1b50*/  UIADD3 UR10, UP0, UR10, 0x100, URZ ;  /* 0x000001000a0a7890 */ /* 0x000fe2000ff1e03f */
[----:B---3--:R-:W-:Y:S01]  /*1b60*/  VIADD R73, R65, UR21 ;  /* 0x0000001541497c36 */ /* 0x008fe20008000000 */
[----:B------:R-:W-:Y:S01]  /*1b70*/  IADD3.X R19, R51, UR9, RZ, P2, !PT ;  /* 0x0000000933137c10 */ /* 0x000fe200097fe4ff */
[----:B------:R-:W-:Y:S01]  /*1b80*/  VIADD R72, R64, UR21 ;  /* 0x0000001540487c36 */ /* 0x000fe20008000000 */
[----:B------:R-:W-:Y:S01]  /*1b90*/  IADD3.X R75, R53, UR9, RZ, P1, !PT ;  /* 0x00000009354b7c10 */ /* 0x000fe20008ffe4ff */
[----:B------:R-:W-:Y:S01]  /*1ba0*/  UIADD3.X UR9, URZ, UR9, URZ, UP0, !UPT ;  /* 0x000000093f097290 */ /* 0x000fe200087fe43f */
[----:B------:R-:W-:Y:S04]  /*1bb0*/  LDGSTS.E.BYPASS.LTC128B.128 [R73], desc[UR22][R76.64], !P0 ;  /* 0x000000004c497fae */ /* 0x000fe8000c101d56 */
[----:B------:R3:W-:Y:S04]  /*1bc0*/  LDGSTS.E.BYPASS.LTC128B.128 [R72], desc[UR22][R18.64], !P0 ;  /* 0x0000000012487fae */ /* 0x0007e8000c101d56 */
[----:B------:R2:W-:Y:S01]  /*1bd0*/  LDGSTS.E.BYPASS.LTC128B.128 [R71], desc[UR22][R74.64], !P0 ;  /* 0x000000004a477fae */ /* 0x0005e2000c101d56 */
[----:B------:R-:W-:Y:S03]  /*1be0*/  PLOP3.LUT P0, PT, PT, PT, UP1, 0x80, 0x0 ;  /* 0x000000000000781c */ /* 0x000fe60003f0f018 */
[----:B------:R-:W0:Y:S01]  /*1bf0*/  LDGDEPBAR ;  /* 0x00000000000079af */ /* 0x000e220000000000 */
[----:B------:R-:W-:Y:S04]  /*1c00*/  DEPBAR.LE SB0, 0x6 ;  /* 0x000081800000791a */ /* 0x000fe80000000000 */
[----:B------:R-:W-:Y:S06]  /*1c10*/  BAR.SYNC.DEFER_BLOCKING 0x0 ;  /* 0x0000000000007b1d */ /* 0x000fec0000010000 */
[----:B------:R2:W1:Y:S04]  /*1c20*/  LDSM.16.M88.4 R12, [R60+UR4] ;  /* 0x000000043c0c783b */ /* 0x0004680008000200 */
[----:B---3--:R2:W1:Y:S02]  /*1c30*/  LDSM.16.M88.4 R16, [R58+UR5] ;  /* 0x000000053a10783b */ /* 0x0084640008000200 */
[----:B-1----:R-:W-:Y:S08]  /*1c40*/  @!P0 BRA `(.L_x_0) ;  /* 0xfffffff800708947 */ /* 0x002ff0000383ffff */
[----:B------:R-:W-:Y:S01]  /*1c50*/  IABS R0, UR11 ;  /* 0x0000000b00007c13 */ /* 0x000fe20008000000 */
[----:B------:R-:W-:Y:S01]  /*1c60*/  UISETP.GE.AND UP1, UPT, UR11, URZ, UPT ;  /* 0x0000003f0b00728c */ /* 0x000fe2000bf26270 */
[----:B------:R-:W-:-:S04]  /*1c70*/  DEPBAR.LE SB0, 0x0 ;  /* 0x000080000000791a */ /* 0x000fc80000000000 */
[----:B------:R-:W-:Y:S01]  /*1c80*/  R2UR UR4, R0 ;  /* 0x00000000000472ca */ /* 0x000fe200000e0000 */
[C---:B------:R-:W-:Y:S01]  /*1c90*/  IMAD.SHL.U32 R3, R57.reuse, 0x2, RZ ;  /* 0x0000000239037824 */ /* 0x040fe200078e00ff */
[----:B------:R-:W-:Y:S01]  /*1ca0*/  LOP3.LUT R2, R57, 0x1f, RZ, 0xc0, !PT ;  /* 0x0000001f39027812 */ /* 0x000fe200078ec0ff */
[----:B------:R-:W-:Y:S01]  /*1cb0*/  IMAD.SHL.U32 R0, R59, 0x8, RZ ;  /* 0x000000083b007824 */ /* 0x000fe200078e00ff */
[----:B------:R-:W-:Y:S01]  /*1cc0*/  F2FP.BF16.F32.PACK_AB R4, R5, R4 ;  /* 0x000000040504723e */ /* 0x000fe200000010ff */
[----:B-1----:R-:W1:Y:S01]  /*1cd0*/  LDC.64 R12, c[0x0][0x220] ;  /* 0x00008800ff0c7b82 */ /* 0x002e620000000a00 */
[----:B------:R-:W-:Y:S02]  /*1ce0*/  F2FP.BF16.F32.PACK_AB R6, R7, R6 ;  /* 0x000000060706723e */ /* 0x000fe400000010ff */
[----:B------:R-:W-:Y:S02]  /*1cf0*/  LOP3.LUT R0, R0, 0x6, R3, 0xf8, !PT ;  /* 0x0000000600007812 */ /* 0x000fe400078ef803 */
[----:B------:R-:W-:Y:S01]  /*1d00*/  SHF.R.U32.HI R3, RZ, 0x2, R2 ;  /* 0x00000002ff037819 */ /* 0x000fe20000011602 */
[----:B------:R-:W-:Y:S01]  /*1d10*/  IMAD.SHL.U32 R2, R59, 0x4, RZ ;  /* 0x000000043b027824 */ /* 0x000fe200078e00ff */
[----:B------:R-:W-:Y:S01]  /*1d20*/  F2FP.BF16.F32.PACK_AB R8, R9, R8 ;  /* 0x000000080908723e */ /* 0x000fe200000010ff */
[----:B------:R-:W-:Y:S01]  /*1d30*/  UIMAD.WIDE.U32 UR12, UR19, UR4, URZ ;  /* 0x00000004130c72a5 */ /* 0x000fe2000f8e003f */
[----:B------:R-:W-:Y:S01]  /*1d40*/  F2FP.BF16.F32.PACK_AB R10, R11, R10 ;  /* 0x0000000a0b0a723e */ /* 0x000fe200000010ff */
[----:B------:R-:W-:Y:S01]  /*1d50*/  IMAD R0, R3, 0x48, R0 ;  /* 0x0000004803007824 */ /* 0x000fe200078e0200 */
[----:B------:R-:W-:Y:S01]  /*1d60*/  LOP3.LUT R61, R2, R61, RZ, 0xfc, !PT ;  /* 0x0000003d023d7212 */ /* 0x000fe200078efcff */
[----:B------:R-:W-:-:S03]  /*1d70*/  IMAD.U32 R2, RZ, RZ, UR6 ;  /* 0x00000006ff027e24 */ /* 0x000fc6000f8e00ff */
[----:B------:R-:W-:Y:S01]  /*1d80*/  UMOV UR5, UR13 ;  /* 0x0000000d00057c82 */ /* 0x000fe20008000000 */
[----:B------:R-:W-:Y:S01]  /*1d90*/  LEA R3, R0, UR16, 0x1 ;  /* 0x0000001000037c11 */ /* 0x000fe2000f8e08ff */
[----:B------:R-:W-:Y:S01]  /*1da0*/  UIMAD UR4, UR5, UR7, UR4 ;  /* 0x00000007050472a4 */ /* 0x000fe2000f8e0204 */
[----:B------:R-:W-:Y:S01]  /*1db0*/  BAR.SYNC.DEFER_BLOCKING 0x0 ;  /* 0x0000000000007b1d */ /* 0x000fe20000010000 */
[----:B------:R-:W-:Y:S01]  /*1dc0*/  SHF.R.U32.HI R0, RZ, 0x3, R57 ;  /* 0x00000003ff007819 */ /* 0x000fe20000011639 */
[----:B------:R-:W-:Y:S01]  /*1dd0*/  IMAD.SHL.U32 R57, R57, 0x8, RZ ;  /* 0x0000000839397824 */ /* 0x000fe200078e00ff */
[----:B------:R-:W-:Y:S02]  /*1de0*/  UISETP.GT.U32.AND UP0, UPT, UR8, UR4, UPT ;  /* 0x000000040800728c */ /* 0x000fe4000bf04070 */
[----:B------:R-:W-:Y:S02]  /*1df0*/  SGXT.U32 R0, R0, 0x4 ;  /* 0x000000040000781a */ /* 0x000fe40000000000 */
[----:B------:R-:W-:-:S05]  /*1e00*/  LOP3.LUT R57, R2, 0x38, R57, 0xf8, !PT ;  /* 0x0000003802397812 */ /* 0x000fca00078ef839 */
[----:B-1----:R-:W-:Y:S02]  /*1e10*/  IMAD.WIDE R12, R57, 0x2, R12 ;  /* 0x00000002390c7825 */ /* 0x002fe400078e020c */
[----:B------:R-:W-:-:S04]  /*1e20*/  @!UP0 UIADD3 UR4, UR4, -UR8, URZ ;  /* 0x8000000804048290 */ /* 0x000fc8000fffe03f */
[----:B------:R-:W-:Y:S01]  /*1e30*/  UISETP.GT.U32.AND UP0, UPT, UR8, UR4, UPT ;  /* 0x000000040800728c */ /* 0x000fe2000bf04070 */
[----:B------:R1:W-:Y:S04]  /*1e40*/  STS [R3], R4 ;  /* 0x0000000403007388 */ /* 0x0003e80000000800 */
[----:B------:R1:W-:Y:S06]  /*1e50*/  STS [R3+0x480], R6 ;  /* 0x0004800603007388 */ /* 0x0003ec0000000800 */
[----:B------:R-:W-:-:S02]  /*1e60*/  @!UP0 UIADD3 UR4, UR4, -UR8, URZ ;  /* 0x8000000804048290 */ /* 0x000fc4000fffe03f */
[----:B------:R-:W-:Y:S01]  /*1e70*/  UISETP.NE.AND UP0, UPT, UR18, URZ, UPT ;  /* 0x0000003f1200728c */ /* 0x000fe2000bf05270 */
[----:B------:R1:W-:Y:S01]  /*1e80*/  STS [R3+0x40], R8 ;  /* 0x0000400803007388 */ /* 0x0003e20000000800 */
[----:B------:R-:W-:-:S03]  /*1e90*/  @!UP1 UIADD3 UR4, -UR4, URZ, URZ ;  /* 0x0000003f04049290 */ /* 0x000fc6000fffe13f */
[----:B------:R1:W-:Y:S01]  /*1ea0*/  STS [R3+0x4c0], R10 ;  /* 0x0004c00a03007388 */ /* 0x0003e20000000800 */
[----:B------:R-:W-:-:S04]  /*1eb0*/  USEL UR4, UR17, UR4, !UP0 ;  /* 0x0000000411047287 */ /* 0x000fc8000c000000 */
[----:B------:R-:W-:-:S04]  /*1ec0*/  ULEA UR4, UR20, UR4, 0x3 ;  /* 0x0000000414047291 */ /* 0x000fc8000f8e183f */
[----:B------:R-:W-:-:S06]  /*1ed0*/  USHF.L.U32 UR4, UR4, 0x4, URZ ;  /* 0x0000000404047899 */ /* 0x000fcc000800063f */
[----:B------:R-:W-:Y:S01]  /*1ee0*/  LOP3.LUT R0, R0, UR4, RZ, 0xfc, !PT ;  /* 0x0000000400007c12 */ /* 0x000fe2000f8efcff */
[----:B------:R-:W-:Y:S03]  /*1ef0*/  BAR.SYNC.DEFER_BLOCKING 0x0 ;  /* 0x0000000000007b1d */ /* 0x000fe60000010000 */
[----:B------:R-:W-:Y:S01]  /*1f00*/  ISETP.GE.AND P0, PT, R0, 0x1, PT ;  /* 0x000000010000780c */ /* 0x000fe20003f06270 */
[----:B------:R-:W-:-:S03]  /*1f10*/  IMAD R0, R61, 0x9, R62 ;  /* 0x000000093d007824 */ /* 0x000fc600078e023e */
[----:B------:R-:W-:Y:S01]  /*1f20*/  ISETP.LT.AND P0, PT, R57, 0x4800, !P0 ;  /* 0x000048003900780c */ /* 0x000fe20004701270 */
[----:B------:R-:W-:-:S05]  /*1f30*/  IMAD.SHL.U32 R0, R0, 0x8, RZ ;  /* 0x0000000800007824 */ /* 0x000fca00078e00ff */
[----:B------:R-:W-:-:S07]  /*1f40*/  LEA R0, R0, UR16, 0x1 ;  /* 0x0000001000007c11 */ /* 0x000fce000f8e08ff */
[----:B-1----:R-:W-:Y:S05]  /*1f50*/  @!P0 EXIT ;  /* 0x000000000000894d */ /* 0x002fea0003800000 */
[----:B------:R-:W1:Y:S04]  /*1f60*/  LDS.128 R4, [R0] ;  /* 0x0000000000047984 */ /* 0x000e680000000c00 */
[----:B-1----:R-:W-:Y:S01]  /*1f70*/  STG.E.128 desc[UR22][R12.64], R4 ;  /* 0x000000040c007986 */ /* 0x002fe2000c101d16 */
[----:B------:R-:W-:Y:S05]  /*1f80*/  EXIT ;  /* 0x000000000000794d */ /* 0x000fea0003800000 */
.L_x_1:
[----:B------:R-:W-:-:S00]  /*1f90*/  BRA `(.L_x_1) ;  /* 0xfffffffc00fc7947 */ /* 0x000fc0000383ffff */
[----:B------:R-:W-:-:S00]  /*1fa0*/  NOP ;  /* 0x0000000000007918 */ /* 0x000fc00000000000 */
        /* <DEDUP_REMOVED lines=13> */
.L_x_2:


//--------------------- .nv.shared.triton_        --------------------------
	.section	.nv.shared.triton_,"aw",@nobits
	.sectionflags	@""
	.align	16
	.zero		1024


//--------------------- .nv.constant0.triton_     --------------------------
	.section	.nv.constant0.triton_,"a",@progbits
	.sectionflags	@""
	.align	4
.nv.constant0.triton_:
	.zero		552
